	.target	sm_90a

	.elftype	@"ET_EXEC"


//--------------------- .note.nv.tkinfo           --------------------------
	.section	.note.nv.tkinfo,"",@"SHT_NOTE"
	.sectionflags	@"SHF_NOTE_NV_TKINFO"
	.tkinfo
        /*0018*/ 	.word	0x00000002
        /*0030*/ 	.string	""
        /*0030*/ 	.string	"ptxas"
        /*0030*/ 	.string	"Cuda compilation tools, release 13.0, V13.0.88"
        /*0030*/ 	.string	"Build cuda_13.0.r13.0/compiler.36424714_0"
        /*0030*/ 	.string	"-arch sm_90a -m 64 "



//--------------------- .note.nv.cuinfo           --------------------------
	.section	.note.nv.cuinfo,"",@"SHT_NOTE"
	.sectionflags	@"SHF_NOTE_NV_CUINFO"
        /*0018*/ 	.short	0x0002
        /*001a*/ 	.short	0x005a
        /*001c*/ 	.short	0x0082
	.zero		2


//--------------------- .nv.info                  --------------------------
	.section	.nv.info,"",@"SHT_CUDA_INFO"
	.align	4


	//----- nvinfo : EIATTR_REGCOUNT
	.align		4
        /*0000*/ 	.byte	0x04, 0x2f
        /*0002*/ 	.short	(.L_15 - .L_14)
	.align		4
.L_14:
        /*0004*/ 	.word	index@(_ZN7cutlass13device_kernelINS_4gemm6kernel13GemmUniversalIN4cute5tupleIJiiiiEEENS1_10collective13CollectiveMmaINS1_34MainloopSm90TmaGmmaWarpSpecializedILi3ENS5_IJNS4_1CILi2EEESB_NSA_ILi1EEEEEENS1_35KernelTmaWarpSpecializedCooperativeEEENS5_IJNSA_ILi128EEESG_NSA_ILi64EEEEEENS_10tfloat32_tENS5_IJlSC_lEEESJ_SK_NS4_8TiledMMAINS4_8MMA_AtomIJNS4_4SM904GMMA30MMA_64x128x8_F32TF32TF32_SS_TNILNSO_7ScaleInE1ELSQ_1EEEEEENS4_6LayoutINS5_IJSB_SC_SC_EEENS5_IJSC_NSA_ILi0EEESV_EEEEENS5_IJNS4_10UnderscoreESY_SY_EEEEENS4_23SM90_TMA_LOAD_MULTICASTENS4_14ComposedLayoutINS4_7SwizzleILi3ELi4ELi3EEENS4_18smem_ptr_flag_bitsILi32EEENST_INS5_IJNSA_ILi8EEENSA_ILi32EEEEEENS5_IJS18_SC_EEEEEEEvNS4_8identityES11_S1C_vS1D_EENS_8epilogue10collective6detail29Sm90TmaWarpSpecializedAdapterINS1G_15DefaultEpilogueISJ_SK_SK_NS1F_6thread17LinearCombinationISJ_Li1EffLNS1K_9ScaleType4KindE0ELNS_15FloatRoundStyleE2ESJ_EENS1_15EpilogueDefaultEEEEEvvEEEEvNT_6ParamsE)
        /*0008*/ 	.word	0x000000a8


	//----- nvinfo : EIATTR_FRAME_SIZE
	.align		4
.L_15:
        /*000c*/ 	.byte	0x04, 0x11
        /*000e*/ 	.short	(.L_17 - .L_16)
	.align		4
.L_16:
        /*0010*/ 	.word	index@(_ZN7cutlass13device_kernelINS_4gemm6kernel13GemmUniversalIN4cute5tupleIJiiiiEEENS1_10collective13CollectiveMmaINS1_34MainloopSm90TmaGmmaWarpSpecializedILi3ENS5_IJNS4_1CILi2EEESB_NSA_ILi1EEEEEENS1_35KernelTmaWarpSpecializedCooperativeEEENS5_IJNSA_ILi128EEESG_NSA_ILi64EEEEEENS_10tfloat32_tENS5_IJlSC_lEEESJ_SK_NS4_8TiledMMAINS4_8MMA_AtomIJNS4_4SM904GMMA30MMA_64x128x8_F32TF32TF32_SS_TNILNSO_7ScaleInE1ELSQ_1EEEEEENS4_6LayoutINS5_IJSB_SC_SC_EEENS5_IJSC_NSA_ILi0EEESV_EEEEENS5_IJNS4_10UnderscoreESY_SY_EEEEENS4_23SM90_TMA_LOAD_MULTICASTENS4_14ComposedLayoutINS4_7SwizzleILi3ELi4ELi3EEENS4_18smem_ptr_flag_bitsILi32EEENST_INS5_IJNSA_ILi8EEENSA_ILi32EEEEEENS5_IJS18_SC_EEEEEEEvNS4_8identityES11_S1C_vS1D_EENS_8epilogue10collective6detail29Sm90TmaWarpSpecializedAdapterINS1G_15DefaultEpilogueISJ_SK_SK_NS1F_6thread17LinearCombinationISJ_Li1EffLNS1K_9ScaleType4KindE0ELNS_15FloatRoundStyleE2ESJ_EENS1_15EpilogueDefaultEEEEEvvEEEEvNT_6ParamsE)
        /*0014*/ 	.word	0x00000000


	//----- nvinfo : EIATTR_MIN_STACK_SIZE
	.align		4
.L_17:
        /*0018*/ 	.byte	0x04, 0x12
        /*001a*/ 	.short	(.L_19 - .L_18)
	.align		4
.L_18:
        /*001c*/ 	.word	index@(_ZN7cutlass13device_kernelINS_4gemm6kernel13GemmUniversalIN4cute5tupleIJiiiiEEENS1_10collective13CollectiveMmaINS1_34MainloopSm90TmaGmmaWarpSpecializedILi3ENS5_IJNS4_1CILi2EEESB_NSA_ILi1EEEEEENS1_35KernelTmaWarpSpecializedCooperativeEEENS5_IJNSA_ILi128EEESG_NSA_ILi64EEEEEENS_10tfloat32_tENS5_IJlSC_lEEESJ_SK_NS4_8TiledMMAINS4_8MMA_AtomIJNS4_4SM904GMMA30MMA_64x128x8_F32TF32TF32_SS_TNILNSO_7ScaleInE1ELSQ_1EEEEEENS4_6LayoutINS5_IJSB_SC_SC_EEENS5_IJSC_NSA_ILi0EEESV_EEEEENS5_IJNS4_10UnderscoreESY_SY_EEEEENS4_23SM90_TMA_LOAD_MULTICASTENS4_14ComposedLayoutINS4_7SwizzleILi3ELi4ELi3EEENS4_18smem_ptr_flag_bitsILi32EEENST_INS5_IJNSA_ILi8EEENSA_ILi32EEEEEENS5_IJS18_SC_EEEEEEEvNS4_8identityES11_S1C_vS1D_EENS_8epilogue10collective6detail29Sm90TmaWarpSpecializedAdapterINS1G_15DefaultEpilogueISJ_SK_SK_NS1F_6thread17LinearCombinationISJ_Li1EffLNS1K_9ScaleType4KindE0ELNS_15FloatRoundStyleE2ESJ_EENS1_15EpilogueDefaultEEEEEvvEEEEvNT_6ParamsE)
        /*0020*/ 	.word	0x00000000
.L_19:


//--------------------- .nv.compat                --------------------------
	.section	.nv.compat,"",@"SHT_CUDA_COMPAT_INFO"
	.align	4
        /*0000*/ 	.byte	0x02, 0x09, 0x01, 0x00, 0x02, 0x02, 0x04, 0x00, 0x02, 0x05, 0x05, 0x00, 0x03, 0x07, 0x01, 0x01
        /*0010*/ 	.byte	0x02, 0x03, 0x01, 0x00, 0x02, 0x06, 0x01, 0x00, 0x04, 0x0b, 0x08, 0x00, 0x00, 0x00, 0x00, 0x00
        /*0020*/ 	.byte	0x00, 0x00, 0x00, 0x00


//--------------------- .nv.info._ZN7cutlass13device_kernelINS_4gemm6kernel13GemmUniversalIN4cute5tupleIJiiiiEEENS1_10collective13CollectiveMmaINS1_34MainloopSm90TmaGmmaWarpSpecializedILi3ENS5_IJNS4_1CILi2EEESB_NSA_ILi1EEEEEENS1_35KernelTmaWarpSpecializedCooperativeEEENS5_IJNSA_ILi128EEESG_NSA_ILi64EEEEEENS_10tfloat32_tENS5_IJlSC_lEEESJ_SK_NS4_8TiledMMAINS4_8MMA_AtomIJNS4_4SM904GMMA30MMA_64x128x8_F32TF32TF32_SS_TNILNSO_7ScaleInE1ELSQ_1EEEEEENS4_6LayoutINS5_IJSB_SC_SC_EEENS5_IJSC_NSA_ILi0EEESV_EEEEENS5_IJNS4_10UnderscoreESY_SY_EEEEENS4_23SM90_TMA_LOAD_MULTICASTENS4_14ComposedLayoutINS4_7SwizzleILi3ELi4ELi3EEENS4_18smem_ptr_flag_bitsILi32EEENST_INS5_IJNSA_ILi8EEENSA_ILi32EEEEEENS5_IJS18_SC_EEEEEEEvNS4_8identityES11_S1C_vS1D_EENS_8epilogue10collective6detail29Sm90TmaWarpSpecializedAdapterINS1G_15DefaultEpilogueISJ_SK_SK_NS1F_6thread17LinearCombinationISJ_Li1EffLNS1K_9ScaleType4KindE0ELNS_15FloatRoundStyleE2ESJ_EENS1_15EpilogueDefaultEEEEEvvEEEEvNT_6ParamsE --------------------------
	.section	.nv.info._ZN7cutlass13device_kernelINS_4gemm6kernel13GemmUniversalIN4cute5tupleIJiiiiEEENS1_10collective13CollectiveMmaINS1_34MainloopSm90TmaGmmaWarpSpecializedILi3ENS5_IJNS4_1CILi2EEESB_NSA_ILi1EEEEEENS1_35KernelTmaWarpSpecializedCooperativeEEENS5_IJNSA_ILi128EEESG_NSA_ILi64EEEEEENS_10tfloat32_tENS5_IJlSC_lEEESJ_SK_NS4_8TiledMMAINS4_8MMA_AtomIJNS4_4SM904GMMA30MMA_64x128x8_F32TF32TF32_SS_TNILNSO_7ScaleInE1ELSQ_1EEEEEENS4_6LayoutINS5_IJSB_SC_SC_EEENS5_IJSC_NSA_ILi0EEESV_EEEEENS5_IJNS4_10UnderscoreESY_SY_EEEEENS4_23SM90_TMA_LOAD_MULTICASTENS4_14ComposedLayoutINS4_7SwizzleILi3ELi4ELi3EEENS4_18smem_ptr_flag_bitsILi32EEENST_INS5_IJNSA_ILi8EEENSA_ILi32EEEEEENS5_IJS18_SC_EEEEEEEvNS4_8identityES11_S1C_vS1D_EENS_8epilogue10collective6detail29Sm90TmaWarpSpecializedAdapterINS1G_15DefaultEpilogueISJ_SK_SK_NS1F_6thread17LinearCombinationISJ_Li1EffLNS1K_9ScaleType4KindE0ELNS_15FloatRoundStyleE2ESJ_EENS1_15EpilogueDefaultEEEEEvvEEEEvNT_6ParamsE,"",@"SHT_CUDA_INFO"
	.sectionflags	@""
	.align	4


	//----- nvinfo : EIATTR_CUDA_API_VERSION
	.align		4
        /*0000*/ 	.byte	0x04, 0x37
        /*0002*/ 	.short	(.L_21 - .L_20)
.L_20:
        /*0004*/ 	.word	0x00000082


	//----- nvinfo : EIATTR_KPARAM_INFO
	.align		4
.L_21:
        /*0008*/ 	.byte	0x04, 0x17
        /*000a*/ 	.short	(.L_23 - .L_22)
.L_22:
        /*000c*/ 	.word	0x00000000
        /*0010*/ 	.short	0x0000
        /*0012*/ 	.short	0x0070
        /*0014*/ 	.byte	0x00, 0xf0, 0x01, 0x10


	//----- nvinfo : EIATTR_SPARSE_MMA_MASK
	.align		4
.L_23:
        /*0018*/ 	.byte	0x03, 0x50
        /*001a*/ 	.short	0x0000


	//----- nvinfo : EIATTR_MAXREG_COUNT
	.align		4
        /*001c*/ 	.byte	0x03, 0x1b
        /*001e*/ 	.short	0x00a8


	//----- nvinfo : EIATTR_NUM_BARRIERS
	.align		4
        /*0020*/ 	.byte	0x02, 0x4c
        /*0022*/ 	.byte	0x01
	.zero		1


	//----- nvinfo : EIATTR_EXTERNS
	.align		4
        /*0024*/ 	.byte	0x04, 0x0f
        /*0026*/ 	.short	(.L_25 - .L_24)


	//   ....[0]....
	.align		4
.L_24:
        /*0028*/ 	.word	index@(__assertfail)


	//----- nvinfo : EIATTR_MERCURY_ISA_VERSION
	.align		4
.L_25:
        /*002c*/ 	.byte	0x03, 0x5f
        /*002e*/ 	.short	0x0101


	//----- nvinfo : EIATTR_INT_WARP_WIDE_INSTR_OFFSETS
	.align		4
        /*0030*/ 	.byte	0x04, 0x31
        /*0032*/ 	.short	(.L_27 - .L_26)


	//   ....[0]....
.L_26:
        /*0034*/ 	.word	0x00000460


	//   ....[1]....
        /*0038*/ 	.word	0x00000490


	//   ....[2]....
        /*003c*/ 	.word	0x00000630


	//   ....[3]....
        /*0040*/ 	.word	0x00002260


	//----- nvinfo : EIATTR_COOP_GROUP_MASK_REGIDS
	.align		4
.L_27:
        /*0044*/ 	.byte	0x04, 0x29
        /*0046*/ 	.short	(.L_29 - .L_28)


	//   ....[0]....
.L_28:
        /*0048*/ 	.word	0xffffffff


	//   ....[1]....
        /*004c*/ 	.word	0xffffffff


	//   ....[2]....
        /*0050*/ 	.word	0xffffffff


	//   ....[3]....
        /*0054*/ 	.word	0xffffffff


	//   ....[4]....
        /*0058*/ 	.word	0xffffffff


	//   ....[5]....
        /*005c*/ 	.word	0xffffffff


	//----- nvinfo : EIATTR_COOP_GROUP_INSTR_OFFSETS
	.align		4
.L_29:
        /*0060*/ 	.byte	0x04, 0x28
        /*0062*/ 	.short	(.L_31 - .L_30)


	//   ....[0]....
.L_30:
        /*0064*/ 	.word	0x00000060


	//   ....[1]....
        /*0068*/ 	.word	0x00000070


	//   ....[2]....
        /*006c*/ 	.word	0x00000130


	//   ....[3]....
        /*0070*/ 	.word	0x000002b0


	//   ....[4]....
        /*0074*/ 	.word	0x000007e0


	//   ....[5]....
        /*0078*/ 	.word	0x00001460


	//----- nvinfo : EIATTR_REG_RECONFIG
	.align		4
.L_31:
        /*007c*/ 	.byte	0x01, 0x54
	.zero		2


	//----- nvinfo : EIATTR_SYSCALL_OFFSETS
	.align		4
        /*0080*/ 	.byte	0x04, 0x46
        /*0082*/ 	.short	(.L_33 - .L_32)


	//   ....[0]....
.L_32:
        /*0084*/ 	.word	0x00001650


	//----- nvinfo : EIATTR_MBARRIER_INSTR_OFFSETS
	.align		4
.L_33:
        /*0088*/ 	.byte	0x04, 0x39
        /*008a*/ 	.short	(.L_35 - .L_34)


	//   ....[0]....
.L_34:
        /*008c*/ 	.word	0x00000230
        /*0090*/ 	.word	0x000000ff
        /*0094*/ 	.word	0x00000000
        /*0098*/ 	.short	0x0100
        /*009a*/ 	.byte	0x08
	.zero		1


	//   ....[1]....
        /*009c*/ 	.word	0x00000240
        /*00a0*/ 	.word	0x000000ff
        /*00a4*/ 	.word	0x00000018
        /*00a8*/ 	.short	0x0100
        /*00aa*/ 	.byte	0x08
	.zero		1


	//   ....[2]....
        /*00ac*/ 	.word	0x00000250
        /*00b0*/ 	.word	0x000000ff
        /*00b4*/ 	.word	0x00000008
        /*00b8*/ 	.short	0x0100
        /*00ba*/ 	.byte	0x08
	.zero		1


	//   ....[3]....
        /*00bc*/ 	.word	0x00000260
        /*00c0*/ 	.word	0x000000ff
        /*00c4*/ 	.word	0x00000020
        /*00c8*/ 	.short	0x0100
        /*00ca*/ 	.byte	0x08
	.zero		1


	//   ....[4]....
        /*00cc*/ 	.word	0x00000270
        /*00d0*/ 	.word	0x000000ff
        /*00d4*/ 	.word	0x00000010
        /*00d8*/ 	.short	0x0100
        /*00da*/ 	.byte	0x08
	.zero		1


	//   ....[5]....
        /*00dc*/ 	.word	0x00000280
        /*00e0*/ 	.word	0x000000ff
        /*00e4*/ 	.word	0x00000028
        /*00e8*/ 	.short	0x0100
        /*00ea*/ 	.byte	0x08
	.zero		1


	//   ....[6]....
        /*00ec*/ 	.word	0x000006c0
        /*00f0*/ 	.word	0x000000ff
        /*00f4*/ 	.word	0x00000040
        /*00f8*/ 	.short	0x0100
        /*00fa*/ 	.byte	0x06
	.zero		1


	//   ....[7]....
        /*00fc*/ 	.word	0x00000760
        /*0100*/ 	.word	0x000000ff
        /*0104*/ 	.word	0x00000048
        /*0108*/ 	.short	0x0100
        /*010a*/ 	.byte	0x06
	.zero		1


	//   ....[8]....
        /*010c*/ 	.word	0x00001710
        /*0110*/ 	.word	0x00000003
        /*0114*/ 	.word	0x00000000
        /*0118*/ 	.short	0x010a
        /*011a*/ 	.byte	0x3f
	.zero		1


	//   ....[9]....
        /*011c*/ 	.word	0x00001770
        /*0120*/ 	.word	0x00000003
        /*0124*/ 	.word	0x00000000
        /*0128*/ 	.short	0x010a
        /*012a*/ 	.byte	0x3f
	.zero		1


	//   ....[10]....
        /*012c*/ 	.word	0x00001cb0
        /*0130*/ 	.word	0x00000005
        /*0134*/ 	.word	0x00000000
        /*0138*/ 	.short	0x010a
        /*013a*/ 	.byte	0x3f
	.zero		1


	//   ....[11]....
        /*013c*/ 	.word	0x00001cf0
        /*0140*/ 	.word	0x00000005
        /*0144*/ 	.word	0x00000000
        /*0148*/ 	.short	0x010a
        /*014a*/ 	.byte	0x3f
	.zero		1


	//   ....[12]....
        /*014c*/ 	.word	0x00002110
        /*0150*/ 	.word	0x00000004
        /*0154*/ 	.word	0x00000000
        /*0158*/ 	.short	0x0101
        /*015a*/ 	.byte	0x3f
	.zero		1


	//   ....[13]....
        /*015c*/ 	.word	0x00002300
        /*0160*/ 	.word	0x00000000
        /*0164*/ 	.word	0x00000000
        /*0168*/ 	.short	0x0101
        /*016a*/ 	.byte	0x3f
	.zero		1


	//   ....[14]....
        /*016c*/ 	.word	0x000074c0
        /*0170*/ 	.word	0x00000015
        /*0174*/ 	.word	0x00000018
        /*0178*/ 	.short	0x010a
        /*017a*/ 	.byte	0x3f
	.zero		1


	//   ....[15]....
        /*017c*/ 	.word	0x00007940
        /*0180*/ 	.word	0x00000006
        /*0184*/ 	.word	0x00000048
        /*0188*/ 	.short	0x0101
        /*018a*/ 	.byte	0x3f
	.zero		1


	//   ....[16]....
        /*018c*/ 	.word	0x00008070
        /*0190*/ 	.word	0x00000007
        /*0194*/ 	.word	0x00000000
        /*0198*/ 	.short	0x010a
        /*019a*/ 	.byte	0x3f
	.zero		1


	//   ....[17]....
        /*019c*/ 	.word	0x000080f0
        /*01a0*/ 	.word	0x00000006
        /*01a4*/ 	.word	0x00000000
        /*01a8*/ 	.short	0x010a
        /*01aa*/ 	.byte	0x3f
	.zero		1


	//   ....[18]....
        /*01ac*/ 	.word	0x00008180
        /*01b0*/ 	.word	0x00000003
        /*01b4*/ 	.word	0x00000000
        /*01b8*/ 	.short	0x010a
        /*01ba*/ 	.byte	0x3f
	.zero		1


	//   ....[19]....
        /*01bc*/ 	.word	0x000081e0
        /*01c0*/ 	.word	0x00000003
        /*01c4*/ 	.word	0x00000000
        /*01c8*/ 	.short	0x010a
        /*01ca*/ 	.byte	0x3f
	.zero		1


	//   ....[20]....
        /*01cc*/ 	.word	0x00008230
        /*01d0*/ 	.word	0x00000005
        /*01d4*/ 	.word	0x00000000
        /*01d8*/ 	.short	0x010a
        /*01da*/ 	.byte	0x3f
	.zero		1


	//   ....[21]....
        /*01dc*/ 	.word	0x00008300
        /*01e0*/ 	.word	0x00000015
        /*01e4*/ 	.word	0x00000018
        /*01e8*/ 	.short	0x010a
        /*01ea*/ 	.byte	0x3f
	.zero		1


	//   ....[22]....
        /*01ec*/ 	.word	0x000083d0
        /*01f0*/ 	.word	0x00000007
        /*01f4*/ 	.word	0x00000000
        /*01f8*/ 	.short	0x010a
        /*01fa*/ 	.byte	0x3f
	.zero		1


	//   ....[23]....
        /*01fc*/ 	.word	0x00008420
        /*0200*/ 	.word	0x00000006
        /*0204*/ 	.word	0x00000000
        /*0208*/ 	.short	0x010a
        /*020a*/ 	.byte	0x3f
	.zero		1


	//----- nvinfo : EIATTR_NUM_MBARRIERS
	.align		4
.L_35:
        /*020c*/ 	.byte	0x03, 0x38
        /*020e*/ 	.short	0x0008


	//----- nvinfo : EIATTR_EXIT_INSTR_OFFSETS
	.align		4
        /*0210*/ 	.byte	0x04, 0x1c
        /*0212*/ 	.short	(.L_37 - .L_36)


	//   ....[0]....
.L_36:
        /*0214*/ 	.word	0x000009b0


	//   ....[1]....
        /*0218*/ 	.word	0x000011c0


	//   ....[2]....
        /*021c*/ 	.word	0x00006b80


	//   ....[3]....
        /*0220*/ 	.word	0x000070e0


	//   ....[4]....
        /*0224*/ 	.word	0x000081d0


	//----- nvinfo : EIATTR_MAX_THREADS
	.align		4
.L_37:
        /*0228*/ 	.byte	0x04, 0x05
        /*022a*/ 	.short	(.L_39 - .L_38)
.L_38:
        /*022c*/ 	.word	0x00000180
        /*0230*/ 	.word	0x00000001
        /*0234*/ 	.word	0x00000001


	//----- nvinfo : EIATTR_CRS_STACK_SIZE
	.align		4
.L_39:
        /*0238*/ 	.byte	0x04, 0x1e
        /*023a*/ 	.short	(.L_41 - .L_40)
.L_40:
        /*023c*/ 	.word	0x00000000


	//----- nvinfo : EIATTR_CBANK_PARAM_SIZE
	.align		4
.L_41:
        /*0240*/ 	.byte	0x03, 0x19
        /*0242*/ 	.short	0x0470


	//----- nvinfo : EIATTR_PARAM_CBANK
	.align		4
        /*0244*/ 	.byte	0x04, 0x0a
        /*0246*/ 	.short	(.L_43 - .L_42)
	.align		4
.L_42:
        /*0248*/ 	.word	index@(.nv.constant0._ZN7cutlass13device_kernelINS_4gemm6kernel13GemmUniversalIN4cute5tupleIJiiiiEEENS1_10collective13CollectiveMmaINS1_34MainloopSm90TmaGmmaWarpSpecializedILi3ENS5_IJNS4_1CILi2EEESB_NSA_ILi1EEEEEENS1_35KernelTmaWarpSpecializedCooperativeEEENS5_IJNSA_ILi128EEESG_NSA_ILi64EEEEEENS_10tfloat32_tENS5_IJlSC_lEEESJ_SK_NS4_8TiledMMAINS4_8MMA_AtomIJNS4_4SM904GMMA30MMA_64x128x8_F32TF32TF32_SS_TNILNSO_7ScaleInE1ELSQ_1EEEEEENS4_6LayoutINS5_IJSB_SC_SC_EEENS5_IJSC_NSA_ILi0EEESV_EEEEENS5_IJNS4_10UnderscoreESY_SY_EEEEENS4_23SM90_TMA_LOAD_MULTICASTENS4_14ComposedLayoutINS4_7SwizzleILi3ELi4ELi3EEENS4_18smem_ptr_flag_bitsILi32EEENST_INS5_IJNSA_ILi8EEENSA_ILi32EEEEEENS5_IJS18_SC_EEEEEEEvNS4_8identityES11_S1C_vS1D_EENS_8epilogue10collective6detail29Sm90TmaWarpSpecializedAdapterINS1G_15DefaultEpilogueISJ_SK_SK_NS1F_6thread17LinearCombinationISJ_Li1EffLNS1K_9ScaleType4KindE0ELNS_15FloatRoundStyleE2ESJ_EENS1_15EpilogueDefaultEEEEEvvEEEEvNT_6ParamsE)
        /*024c*/ 	.short	0x0210
        /*024e*/ 	.short	0x0470


	//----- nvinfo : EIATTR_SW_WAR
	.align		4
.L_43:
        /*0250*/ 	.byte	0x04, 0x36
        /*0252*/ 	.short	(.L_45 - .L_44)
.L_44:
        /*0254*/ 	.word	0x00000008
.L_45:


//--------------------- .nv.callgraph             --------------------------
	.section	.nv.callgraph,"",@"SHT_CUDA_CALLGRAPH"
	.align	4
	.sectionentsize	8
	.align		4
        /*0000*/ 	.word	0x00000000
	.align		4
        /*0004*/ 	.word	0xffffffff
	.align		4
        /*0008*/ 	.word	index@(_ZN7cutlass13device_kernelINS_4gemm6kernel13GemmUniversalIN4cute5tupleIJiiiiEEENS1_10collective13CollectiveMmaINS1_34MainloopSm90TmaGmmaWarpSpecializedILi3ENS5_IJNS4_1CILi2EEESB_NSA_ILi1EEEEEENS1_35KernelTmaWarpSpecializedCooperativeEEENS5_IJNSA_ILi128EEESG_NSA_ILi64EEEEEENS_10tfloat32_tENS5_IJlSC_lEEESJ_SK_NS4_8TiledMMAINS4_8MMA_AtomIJNS4_4SM904GMMA30MMA_64x128x8_F32TF32TF32_SS_TNILNSO_7ScaleInE1ELSQ_1EEEEEENS4_6LayoutINS5_IJSB_SC_SC_EEENS5_IJSC_NSA_ILi0EEESV_EEEEENS5_IJNS4_10UnderscoreESY_SY_EEEEENS4_23SM90_TMA_LOAD_MULTICASTENS4_14ComposedLayoutINS4_7SwizzleILi3ELi4ELi3EEENS4_18smem_ptr_flag_bitsILi32EEENST_INS5_IJNSA_ILi8EEENSA_ILi32EEEEEENS5_IJS18_SC_EEEEEEEvNS4_8identityES11_S1C_vS1D_EENS_8epilogue10collective6detail29Sm90TmaWarpSpecializedAdapterINS1G_15DefaultEpilogueISJ_SK_SK_NS1F_6thread17LinearCombinationISJ_Li1EffLNS1K_9ScaleType4KindE0ELNS_15FloatRoundStyleE2ESJ_EENS1_15EpilogueDefaultEEEEEvvEEEEvNT_6ParamsE)
	.align		4
        /*000c*/ 	.word	index@(__assertfail)
	.align		4
        /*0010*/ 	.word	0x00000000
	.align		4
        /*0014*/ 	.word	0xfffffffe
	.align		4
        /*0018*/ 	.word	0x00000000
	.align		4
        /*001c*/ 	.word	0xfffffffd
	.align		4
        /*0020*/ 	.word	0x00000000
	.align		4
        /*0024*/ 	.word	0xfffffffc


//--------------------- .nv.constant4             --------------------------
	.section	.nv.constant4,"a",@progbits
	.align	8
	.align		8
.nv.constant4:
        /*0000*/ 	.dword	__assertfail
	.align		8
        /*0008*/ 	.dword	__unnamed_1
	.align		8
        /*0010*/ 	.dword	_ZN39_INTERNAL_8dd76320_4_k_cu_4744f817_67514cuda3std3__45__cpo5beginE
	.align		8
        /*0018*/ 	.dword	_ZN39_INTERNAL_8dd76320_4_k_cu_4744f817_67514cuda3std3__45__cpo3endE
	.align		8
        /*0020*/ 	.dword	_ZN39_INTERNAL_8dd76320_4_k_cu_4744f817_67514cuda3std3__45__cpo6cbeginE
	.align		8
        /*0028*/ 	.dword	_ZN39_INTERNAL_8dd76320_4_k_cu_4744f817_67514cuda3std3__45__cpo4cendE
	.align		8
        /*0030*/ 	.dword	_ZN39_INTERNAL_8dd76320_4_k_cu_4744f817_67514cuda3std3__441_GLOBAL__N__8dd76320_4_k_cu_4744f817_67516ignoreE
	.align		8
        /*0038*/ 	.dword	_ZN39_INTERNAL_8dd76320_4_k_cu_4744f817_67514cuda3std3__419piecewise_constructE
	.align		8
        /*0040*/ 	.dword	_ZN39_INTERNAL_8dd76320_4_k_cu_4744f817_67514cuda3std3__48in_placeE
	.align		8
        /*0048*/ 	.dword	_ZN39_INTERNAL_8dd76320_4_k_cu_4744f817_67514cuda3std6ranges3__45__cpo4swapE
	.align		8
        /*0050*/ 	.dword	_ZN39_INTERNAL_8dd76320_4_k_cu_4744f817_67514cuda3std6ranges3__45__cpo9iter_moveE
	.align		8
        /*0058*/ 	.dword	_ZN39_INTERNAL_8dd76320_4_k_cu_4744f817_67514cute7productE
	.align		8
        /*0060*/ 	.dword	_ZN39_INTERNAL_8dd76320_4_k_cu_4744f817_67514cute1_E
	.align		8
        /*0068*/ 	.dword	$str$22
	.align		8
        /*0070*/ 	.dword	$str$23


//--------------------- .text._ZN7cutlass13device_kernelINS_4gemm6kernel13GemmUniversalIN4cute5tupleIJiiiiEEENS1_10collective13CollectiveMmaINS1_34MainloopSm90TmaGmmaWarpSpecializedILi3ENS5_IJNS4_1CILi2EEESB_NSA_ILi1EEEEEENS1_35KernelTmaWarpSpecializedCooperativeEEENS5_IJNSA_ILi128EEESG_NSA_ILi64EEEEEENS_10tfloat32_tENS5_IJlSC_lEEESJ_SK_NS4_8TiledMMAINS4_8MMA_AtomIJNS4_4SM904GMMA30MMA_64x128x8_F32TF32TF32_SS_TNILNSO_7ScaleInE1ELSQ_1EEEEEENS4_6LayoutINS5_IJSB_SC_SC_EEENS5_IJSC_NSA_ILi0EEESV_EEEEENS5_IJNS4_10UnderscoreESY_SY_EEEEENS4_23SM90_TMA_LOAD_MULTICASTENS4_14ComposedLayoutINS4_7SwizzleILi3ELi4ELi3EEENS4_18smem_ptr_flag_bitsILi32EEENST_INS5_IJNSA_ILi8EEENSA_ILi32EEEEEENS5_IJS18_SC_EEEEEEEvNS4_8identityES11_S1C_vS1D_EENS_8epilogue10collective6detail29Sm90TmaWarpSpecializedAdapterINS1G_15DefaultEpilogueISJ_SK_SK_NS1F_6thread17LinearCombinationISJ_Li1EffLNS1K_9ScaleType4KindE0ELNS_15FloatRoundStyleE2ESJ_EENS1_15EpilogueDefaultEEEEEvvEEEEvNT_6ParamsE --------------------------
	.section	.text._ZN7cutlass13device_kernelINS_4gemm6kernel13GemmUniversalIN4cute5tupleIJiiiiEEENS1_10collective13CollectiveMmaINS1_34MainloopSm90TmaGmmaWarpSpecializedILi3ENS5_IJNS4_1CILi2EEESB_NSA_ILi1EEEEEENS1_35KernelTmaWarpSpecializedCooperativeEEENS5_IJNSA_ILi128EEESG_NSA_ILi64EEEEEENS_10tfloat32_tENS5_IJlSC_lEEESJ_SK_NS4_8TiledMMAINS4_8MMA_AtomIJNS4_4SM904GMMA30MMA_64x128x8_F32TF32TF32_SS_TNILNSO_7ScaleInE1ELSQ_1EEEEEENS4_6LayoutINS5_IJSB_SC_SC_EEENS5_IJSC_NSA_ILi0EEESV_EEEEENS5_IJNS4_10UnderscoreESY_SY_EEEEENS4_23SM90_TMA_LOAD_MULTICASTENS4_14ComposedLayoutINS4_7SwizzleILi3ELi4ELi3EEENS4_18smem_ptr_flag_bitsILi32EEENST_INS5_IJNSA_ILi8EEENSA_ILi32EEEEEENS5_IJS18_SC_EEEEEEEvNS4_8identityES11_S1C_vS1D_EENS_8epilogue10collective6detail29Sm90TmaWarpSpecializedAdapterINS1G_15DefaultEpilogueISJ_SK_SK_NS1F_6thread17LinearCombinationISJ_Li1EffLNS1K_9ScaleType4KindE0ELNS_15FloatRoundStyleE2ESJ_EENS1_15EpilogueDefaultEEEEEvvEEEEvNT_6ParamsE,"ax",@progbits
	.align	128
.text._ZN7cutlass13device_kernelINS_4gemm6kernel13GemmUniversalIN4cute5tupleIJiiiiEEENS1_10collective13CollectiveMmaINS1_34MainloopSm90TmaGmmaWarpSpecializedILi3ENS5_IJNS4_1CILi2EEESB_NSA_ILi1EEEEEENS1_35KernelTmaWarpSpecializedCooperativeEEENS5_IJNSA_ILi128EEESG_NSA_ILi64EEEEEENS_10tfloat32_tENS5_IJlSC_lEEESJ_SK_NS4_8TiledMMAINS4_8MMA_AtomIJNS4_4SM904GMMA30MMA_64x128x8_F32TF32TF32_SS_TNILNSO_7ScaleInE1ELSQ_1EEEEEENS4_6LayoutINS5_IJSB_SC_SC_EEENS5_IJSC_NSA_ILi0EEESV_EEEEENS5_IJNS4_10UnderscoreESY_SY_EEEEENS4_23SM90_TMA_LOAD_MULTICASTENS4_14ComposedLayoutINS4_7SwizzleILi3ELi4ELi3EEENS4_18smem_ptr_flag_bitsILi32EEENST_INS5_IJNSA_ILi8EEENSA_ILi32EEEEEENS5_IJS18_SC_EEEEEEEvNS4_8identityES11_S1C_vS1D_EENS_8epilogue10collective6detail29Sm90TmaWarpSpecializedAdapterINS1G_15DefaultEpilogueISJ_SK_SK_NS1F_6thread17LinearCombinationISJ_Li1EffLNS1K_9ScaleType4KindE0ELNS_15FloatRoundStyleE2ESJ_EENS1_15EpilogueDefaultEEEEEvvEEEEvNT_6ParamsE:
        .type           _ZN7cutlass13device_kernelINS_4gemm6kernel13GemmUniversalIN4cute5tupleIJiiiiEEENS1_10collective13CollectiveMmaINS1_34MainloopSm90TmaGmmaWarpSpecializedILi3ENS5_IJNS4_1CILi2EEESB_NSA_ILi1EEEEEENS1_35KernelTmaWarpSpecializedCooperativeEEENS5_IJNSA_ILi128EEESG_NSA_ILi64EEEEEENS_10tfloat32_tENS5_IJlSC_lEEESJ_SK_NS4_8TiledMMAINS4_8MMA_AtomIJNS4_4SM904GMMA30MMA_64x128x8_F32TF32TF32_SS_TNILNSO_7ScaleInE1ELSQ_1EEEEEENS4_6LayoutINS5_IJSB_SC_SC_EEENS5_IJSC_NSA_ILi0EEESV_EEEEENS5_IJNS4_10UnderscoreESY_SY_EEEEENS4_23SM90_TMA_LOAD_MULTICASTENS4_14ComposedLayoutINS4_7SwizzleILi3ELi4ELi3EEENS4_18smem_ptr_flag_bitsILi32EEENST_INS5_IJNSA_ILi8EEENSA_ILi32EEEEEENS5_IJS18_SC_EEEEEEEvNS4_8identityES11_S1C_vS1D_EENS_8epilogue10collective6detail29Sm90TmaWarpSpecializedAdapterINS1G_15DefaultEpilogueISJ_SK_SK_NS1F_6thread17LinearCombinationISJ_Li1EffLNS1K_9ScaleType4KindE0ELNS_15FloatRoundStyleE2ESJ_EENS1_15EpilogueDefaultEEEEEvvEEEEvNT_6ParamsE,@function
        .size           _ZN7cutlass13device_kernelINS_4gemm6kernel13GemmUniversalIN4cute5tupleIJiiiiEEENS1_10collective13CollectiveMmaINS1_34MainloopSm90TmaGmmaWarpSpecializedILi3ENS5_IJNS4_1CILi2EEESB_NSA_ILi1EEEEEENS1_35KernelTmaWarpSpecializedCooperativeEEENS5_IJNSA_ILi128EEESG_NSA_ILi64EEEEEENS_10tfloat32_tENS5_IJlSC_lEEESJ_SK_NS4_8TiledMMAINS4_8MMA_AtomIJNS4_4SM904GMMA30MMA_64x128x8_F32TF32TF32_SS_TNILNSO_7ScaleInE1ELSQ_1EEEEEENS4_6LayoutINS5_IJSB_SC_SC_EEENS5_IJSC_NSA_ILi0EEESV_EEEEENS5_IJNS4_10UnderscoreESY_SY_EEEEENS4_23SM90_TMA_LOAD_MULTICASTENS4_14ComposedLayoutINS4_7SwizzleILi3ELi4ELi3EEENS4_18smem_ptr_flag_bitsILi32EEENST_INS5_IJNSA_ILi8EEENSA_ILi32EEEEEENS5_IJS18_SC_EEEEEEEvNS4_8identityES11_S1C_vS1D_EENS_8epilogue10collective6detail29Sm90TmaWarpSpecializedAdapterINS1G_15DefaultEpilogueISJ_SK_SK_NS1F_6thread17LinearCombinationISJ_Li1EffLNS1K_9ScaleType4KindE0ELNS_15FloatRoundStyleE2ESJ_EENS1_15EpilogueDefaultEEEEEvvEEEEvNT_6ParamsE,(.L_x_195 - _ZN7cutlass13device_kernelINS_4gemm6kernel13GemmUniversalIN4cute5tupleIJiiiiEEENS1_10collective13CollectiveMmaINS1_34MainloopSm90TmaGmmaWarpSpecializedILi3ENS5_IJNS4_1CILi2EEESB_NSA_ILi1EEEEEENS1_35KernelTmaWarpSpecializedCooperativeEEENS5_IJNSA_ILi128EEESG_NSA_ILi64EEEEEENS_10tfloat32_tENS5_IJlSC_lEEESJ_SK_NS4_8TiledMMAINS4_8MMA_AtomIJNS4_4SM904GMMA30MMA_64x128x8_F32TF32TF32_SS_TNILNSO_7ScaleInE1ELSQ_1EEEEEENS4_6LayoutINS5_IJSB_SC_SC_EEENS5_IJSC_NSA_ILi0EEESV_EEEEENS5_IJNS4_10UnderscoreESY_SY_EEEEENS4_23SM90_TMA_LOAD_MULTICASTENS4_14ComposedLayoutINS4_7SwizzleILi3ELi4ELi3EEENS4_18smem_ptr_flag_bitsILi32EEENST_INS5_IJNSA_ILi8EEENSA_ILi32EEEEEENS5_IJS18_SC_EEEEEEEvNS4_8identityES11_S1C_vS1D_EENS_8epilogue10collective6detail29Sm90TmaWarpSpecializedAdapterINS1G_15DefaultEpilogueISJ_SK_SK_NS1F_6thread17LinearCombinationISJ_Li1EffLNS1K_9ScaleType4KindE0ELNS_15FloatRoundStyleE2ESJ_EENS1_15EpilogueDefaultEEEEEvvEEEEvNT_6ParamsE)
        .other          _ZN7cutlass13device_kernelINS_4gemm6kernel13GemmUniversalIN4cute5tupleIJiiiiEEENS1_10collective13CollectiveMmaINS1_34MainloopSm90TmaGmmaWarpSpecializedILi3ENS5_IJNS4_1CILi2EEESB_NSA_ILi1EEEEEENS1_35KernelTmaWarpSpecializedCooperativeEEENS5_IJNSA_ILi128EEESG_NSA_ILi64EEEEEENS_10tfloat32_tENS5_IJlSC_lEEESJ_SK_NS4_8TiledMMAINS4_8MMA_AtomIJNS4_4SM904GMMA30MMA_64x128x8_F32TF32TF32_SS_TNILNSO_7ScaleInE1ELSQ_1EEEEEENS4_6LayoutINS5_IJSB_SC_SC_EEENS5_IJSC_NSA_ILi0EEESV_EEEEENS5_IJNS4_10UnderscoreESY_SY_EEEEENS4_23SM90_TMA_LOAD_MULTICASTENS4_14ComposedLayoutINS4_7SwizzleILi3ELi4ELi3EEENS4_18smem_ptr_flag_bitsILi32EEENST_INS5_IJNSA_ILi8EEENSA_ILi32EEEEEENS5_IJS18_SC_EEEEEEEvNS4_8identityES11_S1C_vS1D_EENS_8epilogue10collective6detail29Sm90TmaWarpSpecializedAdapterINS1G_15DefaultEpilogueISJ_SK_SK_NS1F_6thread17LinearCombinationISJ_Li1EffLNS1K_9ScaleType4KindE0ELNS_15FloatRoundStyleE2ESJ_EENS1_15EpilogueDefaultEEEEEvvEEEEvNT_6ParamsE,@"STO_CUDA_ENTRY STV_DEFAULT"
_ZN7cutlass13device_kernelINS_4gemm6kernel13GemmUniversalIN4cute5tupleIJiiiiEEENS1_10collective13CollectiveMmaINS1_34MainloopSm90TmaGmmaWarpSpecializedILi3ENS5_IJNS4_1CILi2EEESB_NSA_ILi1EEEEEENS1_35KernelTmaWarpSpecializedCooperativeEEENS5_IJNSA_ILi128EEESG_NSA_ILi64EEEEEENS_10tfloat32_tENS5_IJlSC_lEEESJ_SK_NS4_8TiledMMAINS4_8MMA_AtomIJNS4_4SM904GMMA30MMA_64x128x8_F32TF32TF32_SS_TNILNSO_7ScaleInE1ELSQ_1EEEEEENS4_6LayoutINS5_IJSB_SC_SC_EEENS5_IJSC_NSA_ILi0EEESV_EEEEENS5_IJNS4_10UnderscoreESY_SY_EEEEENS4_23SM90_TMA_LOAD_MULTICASTENS4_14ComposedLayoutINS4_7SwizzleILi3ELi4ELi3EEENS4_18smem_ptr_flag_bitsILi32EEENST_INS5_IJNSA_ILi8EEENSA_ILi32EEEEEENS5_IJS18_SC_EEEEEEEvNS4_8identityES11_S1C_vS1D_EENS_8epilogue10collective6detail29Sm90TmaWarpSpecializedAdapterINS1G_15DefaultEpilogueISJ_SK_SK_NS1F_6thread17LinearCombinationISJ_Li1EffLNS1K_9ScaleType4KindE0ELNS_15FloatRoundStyleE2ESJ_EENS1_15EpilogueDefaultEEEEEvvEEEEvNT_6ParamsE:
[----:B------:R-:W0:Y:S01]  /*0000*/  LDC R1, c[0x0][0x28] ;  /* 0x00000a00ff017b82 */ /* 0x000e220000000800 */
[----:B------:R-:W1:Y:S01]  /*0010*/  S2R R95, SR_TID.X ;  /* 0x00000000005f7919 */ /* 0x000e620000002100 */
[----:B------:R-:W-:Y:S01]  /*0020*/  ELECT P0, URZ, PT ;  /* 0x00000000003f782f */ /* 0x000fe20003800000 */
[----:B------:R-:W-:Y:S01]  /*0030*/  BSSY B0, `(.L_x_0) ;  /* 0x000000f000007945 */ /* 0x000fe20003800000 */
[--C-:B-1----:R-:W-:Y:S02]  /*0040*/  SHF.R.U32.HI R0, RZ, 0x5, R95.reuse ;  /* 0x00000005ff007819 */ /* 0x102fe4000001165f */
[----:B------:R-:W-:-:S03]  /*0050*/  SHF.R.U32.HI R7, RZ, 0x7, R95 ;  /* 0x00000007ff077819 */ /* 0x000fc6000001165f */
[----:B------:R-:W1:Y:S04]  /*0060*/  SHFL.IDX PT, R3, R0, RZ, 0x1f ;  /* 0x00001fff00037589 */ /* 0x000e6800000e0000 */
[----:B------:R2:W3:Y:S01]  /*0070*/  SHFL.IDX PT, R2, R7, RZ, 0x1f ;  /* 0x00001fff07027589 */ /* 0x0004e200000e0000 */
[----:B-1----:R-:W-:-:S13]  /*0080*/  ISETP.NE.OR P0, PT, R3, RZ, !P0 ;  /* 0x000000ff0300720c */ /* 0x002fda0004705670 */
[----:B0-23--:R-:W-:Y:S05]  /*0090*/  @P0 BRA `(.L_x_1) ;  /* 0x0000000000200947 */ /* 0x00dfea0003800000 */
[----:B------:R-:W-:Y:S02]  /*00a0*/  ULDC.64 UR4, c[0x0][0x198] ;  /* 0x0000660000047ab9 */ /* 0x000fe40000000a00 */
[----:B------:R-:W-:Y:S02]  /*00b0*/  UIADD3 UR6, UP0, UR4, 0xf0, URZ ;  /* 0x000000f004067890 */ /* 0x000fe4000ff1e03f */
[----:B------:R-:W-:Y:S02]  /*00c0*/  UIADD3 UR4, UP1, UR4, 0x1f0, URZ ;  /* 0x000001f004047890 */ /* 0x000fe4000ff3e03f */
[----:B------:R-:W-:Y:S02]  /*00d0*/  UIADD3.X UR7, URZ, UR5, URZ, UP0, !UPT ;  /* 0x000000053f077290 */ /* 0x000fe400087fe43f */
[----:B------:R-:W-:-:S07]  /*00e0*/  UIADD3.X UR5, URZ, UR5, URZ, UP1, !UPT ;  /* 0x000000053f057290 */ /* 0x000fce0008ffe43f */
[----:B------:R0:W-:Y:S02]  /*00f0*/  UTMACCTL.PF [UR6] ;  /* 0x00000000060079b9 */ /* 0x0001e40008040000 */
[----:B------:R0:W-:Y:S02]  /*0100*/  UTMACCTL.PF [UR4] ;  /* 0x00000000040079b9 */ /* 0x0001e40008040000 */
[----:B0-----:R-:W-:Y:S01]  /*0110*/  NOP ;  /* 0x0000000000007918 */ /* 0x001fe20000000000 */
.L_x_1:
[----:B------:R-:W-:Y:S05]  /*0120*/  BSYNC B0 ;  /* 0x0000000000007941 */ /* 0x000fea0003800000 */
.L_x_0:
[----:B------:R-:W0:Y:S02]  /*0130*/  SHFL.IDX PT, R5, R0, RZ, 0x1f ;  /* 0x00001fff00057589 */ /* 0x000e2400000e0000 */
[----:B0-----:R-:W-:-:S13]  /*0140*/  ISETP.NE.AND P0, PT, R5, RZ, PT ;  /* 0x000000ff0500720c */ /* 0x001fda0003f05270 */
[----:B------:R-:W-:Y:S05]  /*0150*/  @P0 BRA `(.L_x_2) ;  /* 0x0000000000500947 */ /* 0x000fea0003800000 */
[----:B------:R-:W0:Y:S01]  /*0160*/  S2UR UR8, SR_CgaCtaId ;  /* 0x00000000000879c3 */ /* 0x000e220000008800 */
[----:B------:R-:W-:Y:S01]  /*0170*/  UMOV UR4, 0x400 ;  /* 0x0000040000047882 */ /* 0x000fe20000000000 */
[----:B------:R-:W-:Y:S01]  /*0180*/  UMOV UR5, 0x1 ;  /* 0x0000000100057882 */ /* 0x000fe20000000000 */
[----:B------:R-:W-:Y:S01]  /*0190*/  UMOV UR6, 0x6 ;  /* 0x0000000600067882 */ /* 0x000fe20000000000 */
[----:B------:R-:W-:Y:S01]  /*01a0*/  ELECT P0, URZ, PT ;  /* 0x00000000003f782f */ /* 0x000fe20003800000 */
[----:B------:R-:W-:-:S04]  /*01b0*/  UIADD3 UR6, -UR6, 0x100000, URZ ;  /* 0x0010000006067890 */ /* 0x000fc8000fffe13f */
[----:B------:R-:W-:Y:S02]  /*01c0*/  USHF.L.U32 UR7, UR6, 0xb, URZ ;  /* 0x0000000b06077899 */ /* 0x000fe4000800063f */
[----:B------:R-:W-:Y:S02]  /*01d0*/  USHF.L.U32 UR6, UR6, 0x1, URZ ;  /* 0x0000000106067899 */ /* 0x000fe4000800063f */
[----:B0-----:R-:W-:Y:S02]  /*01e0*/  ULEA UR8, UR8, UR4, 0x18 ;  /* 0x0000000408087291 */ /* 0x001fe4000f8ec03f */
[----:B------:R-:W-:-:S04]  /*01f0*/  UIADD3 UR4, -UR5, 0x100000, URZ ;  /* 0x0010000005047890 */ /* 0x000fc8000fffe13f */
[----:B------:R-:W-:Y:S02]  /*0200*/  USHF.L.U32 UR5, UR4, 0xb, URZ ;  /* 0x0000000b04057899 */ /* 0x000fe4000800063f */
[----:B------:R-:W-:Y:S01]  /*0210*/  USHF.L.U32 UR4, UR4, 0x1, URZ ;  /* 0x0000000104047899 */ /* 0x000fe2000800063f */
[----:B------:R-:W0:Y:S11]  /*0220*/  FENCE.VIEW.ASYNC.S ;  /* 0x00000000000073c6 */ /* 0x000e360000000000 */
[----:B0-----:R0:W1:Y:S01]  /*0230*/  SYNCS.EXCH.64 URZ, [UR8], UR4 ;  /* 0x00000004083f75b2 */ /* 0x0010620008000100 */
[----:B------:R0:W2:Y:S01]  /*0240*/  SYNCS.EXCH.64 URZ, [UR8+0x18], UR6 ;  /* 0x00001806083f75b2 */ /* 0x0000a20008000100 */
[----:B------:R0:W3:Y:S01]  /*0250*/  SYNCS.EXCH.64 URZ, [UR8+0x8], UR4 ;  /* 0x00000804083f75b2 */ /* 0x0000e20008000100 */
[----:B------:R0:W4:Y:S01]  /*0260*/  SYNCS.EXCH.64 URZ, [UR8+0x20], UR6 ;  /* 0x00002006083f75b2 */ /* 0x0001220008000100 */
[----:B------:R0:W0:Y:S01]  /*0270*/  SYNCS.EXCH.64 URZ, [UR8+0x10], UR4 ;  /* 0x00001004083f75b2 */ /* 0x0000220008000100 */
[----:B------:R0:W0:Y:S01]  /*0280*/  SYNCS.EXCH.64 URZ, [UR8+0x28], UR6 ;  /* 0x00002806083f75b2 */ /* 0x0000220008000100 */
[----:B------:R-:W-:Y:S01]  /*0290*/  NOP ;  /* 0x0000000000007918 */ /* 0x000fe20000000000 */
.L_x_2:
[----:B------:R-:W-:Y:S01]  /*02a0*/  SHF.R.S32.HI R4, RZ, 0x1f, R95 ;  /* 0x0000001fff047819 */ /* 0x000fe2000001145f */
[----:B------:R-:W5:Y:S01]  /*02b0*/  SHFL.IDX PT, R0, R0, RZ, 0x1f ;  /* 0x00001fff00007589 */ /* 0x000f6200000e0000 */
[----:B0-----:R-:W0:Y:S01]  /*02c0*/  S2UR UR8, SR_CTAID.X ;  /* 0x00000000000879c3 */ /* 0x001e220000002500 */
[----:B------:R-:W-:Y:S02]  /*02d0*/  ELECT P0, URZ, PT ;  /* 0x00000000003f782f */ /* 0x000fe40003800000 */
[----:B------:R-:W-:Y:S01]  /*02e0*/  LEA.HI R4, R4, R95, RZ, 0x7 ;  /* 0x0000005f04047211 */ /* 0x000fe200078f38ff */
[----:B------:R-:W-:Y:S01]  /*02f0*/  ULDC UR4, c[0x0][0x150] ;  /* 0x0000540000047ab9 */ /* 0x000fe20000000800 */
[----:B------:R-:W-:Y:S01]  /*0300*/  SHF.R.S32.HI R6, RZ, 0x1f, R5 ;  /* 0x0000001fff067819 */ /* 0x000fe20000011405 */
[----:B------:R-:W-:Y:S01]  /*0310*/  NOP ;  /* 0x0000000000007918 */ /* 0x000fe20000000000 */
[----:B------:R-:W-:Y:S01]  /*0320*/  LOP3.LUT R4, R4, 0xffffff80, RZ, 0xc0, !PT ;  /* 0xffffff8004047812 */ /* 0x000fe200078ec0ff */
[----:B------:R-:W-:Y:S01]  /*0330*/  NOP ;  /* 0x0000000000007918 */ /* 0x000fe20000000000 */
[----:B------:R-:W-:Y:S01]  /*0340*/  LEA.HI R6, R6, R5, RZ, 0x2 ;  /* 0x0000000506067211 */ /* 0x000fe200078f10ff */
[----:B------:R-:W1:Y:S01]  /*0350*/  LDC R11, c[0x0][0x144] ;  /* 0x00005100ff0b7b82 */ /* 0x000e620000000800 */
[----:B------:R-:W-:Y:S01]  /*0360*/  IMAD.MOV.U32 R22, RZ, RZ, 0x1 ;  /* 0x00000001ff167424 */ /* 0x000fe200078e00ff */
[----:B------:R-:W-:Y:S01]  /*0370*/  ISETP.NE.AND P3, PT, R2, RZ, PT ;  /* 0x000000ff0200720c */ /* 0x000fe20003f65270 */
[----:B------:R-:W-:Y:S01]  /*0380*/  IMAD.IADD R8, R95, 0x1, -R4 ;  /* 0x000000015f087824 */ /* 0x000fe200078e0a04 */
[----:B------:R-:W-:Y:S01]  /*0390*/  LOP3.LUT R6, R6, 0x3ffffffc, RZ, 0xc0, !PT ;  /* 0x3ffffffc06067812 */ /* 0x000fe200078ec0ff */
[----:B------:R-:W2:Y:S03]  /*03a0*/  S2R R4, SR_CTAID.Y ;  /* 0x0000000000047919 */ /* 0x000ea60000002600 */
[----:B------:R-:W-:Y:S01]  /*03b0*/  SHF.R.S32.HI R9, RZ, 0x1f, R8 ;  /* 0x0000001fff097819 */ /* 0x000fe20000011408 */
[----:B------:R-:W-:Y:S01]  /*03c0*/  IMAD.IADD R6, R5, 0x1, -R6 ;  /* 0x0000000105067824 */ /* 0x000fe200078e0a06 */
[----:B------:R-:W3:Y:S02]  /*03d0*/  LDC R13, c[0x0][0x140] ;  /* 0x00005000ff0d7b82 */ /* 0x000ee40000000800 */
[----:B------:R-:W-:-:S02]  /*03e0*/  LEA.HI R9, R9, R8, RZ, 0x3 ;  /* 0x0000000809097211 */ /* 0x000fc400078f18ff */
[----:B-----5:R-:W-:Y:S02]  /*03f0*/  ISETP.NE.OR P0, PT, R0, RZ, !P0 ;  /* 0x000000ff0000720c */ /* 0x020fe40004705670 */
[--C-:B------:R-:W-:Y:S02]  /*0400*/  SHF.R.S32.HI R0, RZ, 0x3, R9.reuse ;  /* 0x00000003ff007819 */ /* 0x100fe40000011409 */
[----:B0-----:R-:W-:Y:S02]  /*0410*/  I2FP.F32.U32 R10, UR8 ;  /* 0x00000008000a7c45 */ /* 0x001fe40008201000 */
[----:B------:R-:W-:-:S03]  /*0420*/  SHF.R.S32.HI R9, RZ, 0x1f, R9 ;  /* 0x0000001fff097819 */ /* 0x000fc60000011409 */
[----:B------:R-:W-:Y:S01]  /*0430*/  FMUL R10, R10, UR4 ;  /* 0x000000040a0a7c20 */ /* 0x000fe20008400000 */
[----:B------:R-:W-:Y:S01]  /*0440*/  LEA.HI R9, R9, R0, RZ, 0x2 ;  /* 0x0000000009097211 */ /* 0x000fe200078f10ff */
[----:B------:R-:W-:Y:S02]  /*0450*/  ULDC UR4, c[0x0][0x154] ;  /* 0x0000550000047ab9 */ /* 0x000fe40000000800 */
[----:B------:R-:W-:Y:S01]  /*0460*/  VOTEU.ALL UP0, P0 ;  /* 0x00000000003f7886 */ /* 0x000fe20000000000 */
[----:B------:R-:W-:Y:S01]  /*0470*/  LOP3.LUT R9, R9, 0xfffffffc, RZ, 0xc0, !PT ;  /* 0xfffffffc09097812 */ /* 0x000fe200078ec0ff */
[----:B------:R-:W0:Y:S01]  /*0480*/  F2I.U32.TRUNC.NTZ R10, R10 ;  /* 0x0000000a000a7305 */ /* 0x000e22000020f000 */
[----:B------:R-:W-:Y:S02]  /*0490*/  VOTEU.ALL UP1, P0 ;  /* 0x00000000003f7886 */ /* 0x000fe40000020000 */
[----:B------:R-:W5:Y:S01]  /*04a0*/  @!UP0 S2UR UR7, SR_CgaCtaId ;  /* 0x00000000000789c3 */ /* 0x000f620000008800 */
[----:B------:R-:W-:Y:S01]  /*04b0*/  IMAD.IADD R9, R0, 0x1, -R9 ;  /* 0x0000000100097824 */ /* 0x000fe200078e0a09 */
[----:B------:R-:W-:Y:S01]  /*04c0*/  SHF.R.S32.HI R0, RZ, 0x1f, R3 ;  /* 0x0000001fff007819 */ /* 0x000fe20000011403 */
[----:B------:R-:W-:Y:S01]  /*04d0*/  @!UP0 UMOV UR6, 0x400 ;  /* 0x0000040000068882 */ /* 0x000fe20000000000 */
[----:B---3--:R-:W-:Y:S01]  /*04e0*/  ISETP.EQ.U32.AND P2, PT, R13, 0x1, PT ;  /* 0x000000010d00780c */ /* 0x008fe20003f42070 */
[----:B------:R-:W-:Y:S01]  /*04f0*/  IMAD R19, R6, 0x4, R9 ;  /* 0x0000000406137824 */ /* 0x000fe200078e0209 */
[----:B--2---:R-:W-:-:S02]  /*0500*/  I2FP.F32.U32 R12, R4 ;  /* 0x00000004000c7245 */ /* 0x004fc40000201000 */
[----:B------:R-:W2:Y:S01]  /*0510*/  LDC R9, c[0x0][0x148] ;  /* 0x00005200ff097b82 */ /* 0x000ea20000000800 */
[----:B------:R-:W-:Y:S02]  /*0520*/  LEA.HI R0, R0, R3, RZ, 0x2 ;  /* 0x0000000300007211 */ /* 0x000fe400078f10ff */
[----:B------:R-:W-:Y:S01]  /*0530*/  LEA.HI R6, R19, R19, RZ, 0x1 ;  /* 0x0000001313067211 */ /* 0x000fe200078f08ff */
[----:B0-----:R-:W-:Y:S02]  /*0540*/  IMAD.MOV R14, RZ, RZ, -R10 ;  /* 0x000000ffff0e7224 */ /* 0x001fe400078e0a0a */
[----:B------:R-:W-:Y:S01]  /*0550*/  FMUL R12, R12, UR4 ;  /* 0x000000040c0c7c20 */ /* 0x000fe20008400000 */
[----:B------:R-:W-:Y:S01]  /*0560*/  LOP3.LUT R0, R0, 0xfffffffc, RZ, 0xc0, !PT ;  /* 0xfffffffc00007812 */ /* 0x000fe200078ec0ff */
[----:B------:R-:W-:Y:S01]  /*0570*/  UMOV UR4, 0x20 ;  /* 0x0000002000047882 */ /* 0x000fe20000000000 */
[----:B------:R-:W-:Y:S01]  /*0580*/  LOP3.LUT R10, R6, 0xfffffffe, RZ, 0xc0, !PT ;  /* 0xfffffffe060a7812 */ /* 0x000fe200078ec0ff */
[----:B-1----:R-:W-:Y:S01]  /*0590*/  IMAD R6, R11, R14, UR8 ;  /* 0x000000080b067e24 */ /* 0x002fe2000f8e020e */
[----:B------:R-:W-:-:S04]  /*05a0*/  @!UP0 UIADD3 UR4, -UR4, 0x100000, URZ ;  /* 0x0010000004048890 */ /* 0x000fc8000fffe13f */
[----:B------:R-:W-:Y:S02]  /*05b0*/  @!UP0 USHF.L.U32 UR5, UR4, 0xb, URZ ;  /* 0x0000000b04058899 */ /* 0x000fe4000800063f */
[----:B------:R-:W-:Y:S01]  /*05c0*/  @!UP0 USHF.L.U32 UR4, UR4, 0x1, URZ ;  /* 0x0000000104048899 */ /* 0x000fe2000800063f */
[----:B------:R-:W0:Y:S01]  /*05d0*/  F2I.U32.TRUNC.NTZ R12, R12 ;  /* 0x0000000c000c7305 */ /* 0x000e22000020f000 */
[----:B------:R-:W-:Y:S02]  /*05e0*/  IMAD.IADD R3, R3, 0x1, -R0 ;  /* 0x0000000103037824 */ /* 0x000fe400078e0a00 */
[C---:B------:R-:W-:Y:S02]  /*05f0*/  IMAD.IADD R11, R19.reuse, 0x1, -R10 ;  /* 0x00000001130b7824 */ /* 0x040fe400078e0a0a */
[----:B------:R-:W-:Y:S01]  /*0600*/  IMAD.SHL.U32 R10, R19, 0x4, RZ ;  /* 0x00000004130a7824 */ /* 0x000fe200078e00ff */
[----:B-----5:R-:W-:Y:S01]  /*0610*/  @!UP0 ULEA UR6, UR7, UR6, 0x18 ;  /* 0x0000000607068291 */ /* 0x020fe2000f8ec03f */
[----:B------:R-:W-:Y:S01]  /*0620*/  ISETP.NE.AND P1, PT, R3, 0x3, PT ;  /* 0x000000030300780c */ /* 0x000fe20003f25270 */
[----:B------:R-:W-:Y:S01]  /*0630*/  VOTEU.ALL UP0, P0 ;  /* 0x00000000003f7886 */ /* 0x000fe20000000000 */
[----:B------:R-:W-:-:S02]  /*0640*/  ISETP.NE.AND P4, PT, R11, R6, PT ;  /* 0x000000060b00720c */ /* 0x000fc40003f85270 */
[----:B------:R-:W-:Y:S02]  /*0650*/  LOP3.LUT R19, R19, 0xc, R10, 0x78, !PT ;  /* 0x0000000c13137812 */ /* 0x000fe400078e780a */
[----:B------:R-:W-:Y:S01]  /*0660*/  LOP3.LUT P0, RZ, R8, 0x7, RZ, 0xc0, !PT ;  /* 0x0000000708ff7812 */ /* 0x000fe2000780c0ff */
[C---:B------:R-:W-:Y:S01]  /*0670*/  VIADD R8, R2.reuse, 0xffffffff ;  /* 0xffffffff02087836 */ /* 0x040fe20000000000 */
[----:B------:R-:W-:Y:S01]  /*0680*/  ISETP.EQ.OR P1, PT, R3, RZ, !P1 ;  /* 0x000000ff0300720c */ /* 0x000fe20004f22670 */
[----:B0-----:R-:W-:Y:S01]  /*0690*/  IMAD.MOV R23, RZ, RZ, -R12 ;  /* 0x000000ffff177224 */ /* 0x001fe200078e0a0c */
[----:B------:R-:W-:Y:S01]  /*06a0*/  ISETP.LT.U32.AND P0, PT, R19, 0x4, !P0 ;  /* 0x000000041300780c */ /* 0x000fe20004701070 */
[----:B------:R-:W0:Y:S02]  /*06b0*/  FENCE.VIEW.ASYNC.S ;  /* 0x00000000000073c6 */ /* 0x000e240000000000 */
[----:B0-----:R0:W1:Y:S01]  /*06c0*/  @!UP0 SYNCS.EXCH.64 URZ, [UR6+0x40], UR4 ;  /* 0x00004004063f85b2 */ /* 0x0010620008000100 */
[----:B------:R-:W-:Y:S01]  /*06d0*/  ISETP.EQ.AND P1, PT, R2, RZ, P1 ;  /* 0x000000ff0200720c */ /* 0x000fe20000f22270 */
[----:B--2---:R-:W-:Y:S01]  /*06e0*/  IMAD R11, R9, R23, R4 ;  /* 0x00000017090b7224 */ /* 0x004fe200078e0204 */
[----:B------:R-:W-:-:S02]  /*06f0*/  ISETP.GE.U32.AND P6, PT, R8, 0x2, PT ;  /* 0x000000020800780c */ /* 0x000fc40003fc6070 */
[----:B------:R-:W-:Y:S02]  /*0700*/  @P4 LEA.HI R0, R19, R19, RZ, 0x1 ;  /* 0x0000001313004211 */ /* 0x000fe400078f08ff */
[----:B------:R-:W-:Y:S02]  /*0710*/  SEL R18, RZ, 0x1, !P1 ;  /* 0x00000001ff127807 */ /* 0x000fe40004800000 */
[----:B------:R-:W-:Y:S02]  /*0720*/  @P4 SHF.R.S32.HI R0, RZ, 0x1, R0 ;  /* 0x00000001ff004819 */ /* 0x000fe40000011400 */
[----:B------:R-:W-:Y:S02]  /*0730*/  SEL R18, R18, 0x2, P6 ;  /* 0x0000000212127807 */ /* 0x000fe40003000000 */
[----:B------:R-:W-:Y:S02]  /*0740*/  @P4 ISETP.NE.AND P5, PT, R0, R11, PT ;  /* 0x0000000b0000420c */ /* 0x000fe40003fa5270 */
[----:B------:R-:W-:Y:S01]  /*0750*/  SEL R11, RZ, 0x1, !P0 ;  /* 0x00000001ff0b7807 */ /* 0x000fe20004000000 */
[----:B------:R0:W2:Y:S01]  /*0760*/  @!UP1 SYNCS.EXCH.64 URZ, [UR6+0x48], UR4 ;  /* 0x00004804063f95b2 */ /* 0x0000a20008000100 */
[----:B------:R-:W-:Y:S01]  /*0770*/  @P4 SEL R22, RZ, 0x1, P5 ;  /* 0x00000001ff164807 */ /* 0x000fe20002800000 */
[----:B------:R-:W-:Y:S01]  /*0780*/  NOP ;  /* 0x0000000000007918 */ /* 0x000fe20000000000 */
[----:B------:R-:W-:-:S02]  /*0790*/  LOP3.LUT R0, R95, 0x7f, RZ, 0xc0, !PT ;  /* 0x0000007f5f007812 */ /* 0x000fc400078ec0ff */
[----:B------:R-:W-:Y:S01]  /*07a0*/  LOP3.LUT R22, R22, R11, RZ, 0xc0, !PT ;  /* 0x0000000b16167212 */ /* 0x000fe200078ec0ff */
[----:B01----:R-:W-:Y:S06]  /*07b0*/  @!P2 BRA `(.L_x_3) ;  /* 0x000000000008a947 */ /* 0x003fec0003800000 */
[----:B--2-4-:R-:W-:Y:S01]  /*07c0*/  UCGABAR_ARV ;  /* 0x00000000000079c7 */ /* 0x014fe20008000000 */
[----:B------:R-:W-:Y:S05]  /*07d0*/  BRA `(.L_x_4) ;  /* 0x0000000000047947 */ /* 0x000fea0003800000 */
.L_x_3:
[----:B--2-4-:R-:W-:Y:S01]  /*07e0*/  NOP ;  /* 0x0000000000007918 */ /* 0x014fe20000000000 */
.L_x_4:
[----:B------:R-:W0:Y:S01]  /*07f0*/  LDC R2, c[0x0][0x65c] ;  /* 0x00019700ff027b82 */ /* 0x000e220000000800 */
[----:B------:R-:W-:Y:S02]  /*0800*/  IMAD.U32 R10, RZ, RZ, UR8 ;  /* 0x00000008ff0a7e24 */ /* 0x000fe4000f8e00ff */
[----:B------:R-:W-:Y:S01]  /*0810*/  IMAD.MOV.U32 R11, RZ, RZ, RZ ;  /* 0x000000ffff0b7224 */ /* 0x000fe200078e00ff */
[----:B0-----:R-:W-:-:S04]  /*0820*/  ISETP.NE.AND P1, PT, R2, 0x1, PT ;  /* 0x000000010200780c */ /* 0x001fc80003f25270 */
[----:B------:R-:W-:-:S09]  /*0830*/  P2R R5, PR, RZ, 0x2 ;  /* 0x00000002ff057803 */ /* 0x000fd20000000000 */
[----:B------:R-:W0:Y:S01]  /*0840*/  @P1 LDC R17, c[0x0][0x10] ;  /* 0x00000400ff111b82 */ /* 0x000e220000000800 */
[----:B------:R-:W-:Y:S02]  /*0850*/  @P1 IMAD.MOV.U32 R5, RZ, RZ, RZ ;  /* 0x000000ffff051224 */ /* 0x000fe400078e00ff */
[----:B------:R-:W-:-:S05]  /*0860*/  @P1 IMAD.MOV.U32 R15, RZ, RZ, RZ ;  /* 0x000000ffff0f1224 */ /* 0x000fca00078e00ff */
[----:B------:R-:W1:Y:S01]  /*0870*/  @!P1 LDC R13, c[0x0][0xc] ;  /* 0x00000300ff0d9b82 */ /* 0x000e620000000800 */
[----:B------:R-:W-:Y:S01]  /*0880*/  ULDC UR4, c[0x0][0xc] ;  /* 0x0000030000047ab9 */ /* 0x000fe20000000800 */
[----:B------:R-:W-:Y:S01]  /*0890*/  ULDC UR5, c[0x0][0x10] ;  /* 0x0000040000057ab9 */ /* 0x000fe20000000800 */
[----:B------:R-:W-:Y:S01]  /*08a0*/  ULDC UR6, c[0x0][0x14] ;  /* 0x0000050000067ab9 */ /* 0x000fe20000000800 */
[----:B------:R-:W-:-:S04]  /*08b0*/  UIMAD.WIDE.U32 UR4, UR4, UR5, URZ ;  /* 0x00000005040472a5 */ /* 0x000fc8000f8e003f */
[----:B------:R-:W-:Y:S02]  /*08c0*/  UIMAD.WIDE.U32 UR38, UR4, UR6, URZ ;  /* 0x00000006042672a5 */ /* 0x000fe4000f8e003f */
[----:B------:R-:W-:-:S04]  /*08d0*/  UIMAD UR41, UR5, UR6, URZ ;  /* 0x00000006052972a4 */ /* 0x000fc8000f8e023f */
[----:B------:R-:W-:Y:S01]  /*08e0*/  UIADD3 UR41, UR39, UR41, URZ ;  /* 0x0000002927297290 */ /* 0x000fe2000fffe03f */
[----:B0-----:R-:W-:-:S04]  /*08f0*/  @P1 IMAD.WIDE.U32 R16, R17, UR8, R4 ;  /* 0x0000000811101c25 */ /* 0x001fc8000f8e0004 */
[----:B------:R-:W-:Y:S02]  /*0900*/  @P1 IMAD.IADD R17, R17, 0x1, R15 ;  /* 0x0000000111111824 */ /* 0x000fe400078e020f */
[----:B-1----:R-:W-:-:S04]  /*0910*/  @!P1 IMAD.WIDE.U32 R10, R4, R13, R10 ;  /* 0x0000000d040a9225 */ /* 0x002fc800078e000a */
[----:B------:R-:W-:Y:S02]  /*0920*/  @!P1 IMAD.MOV.U32 R16, RZ, RZ, R10 ;  /* 0x000000ffff109224 */ /* 0x000fe400078e000a */
[----:B------:R-:W-:Y:S01]  /*0930*/  @!P1 IMAD.MOV.U32 R17, RZ, RZ, R11 ;  /* 0x000000ffff119224 */ /* 0x000fe200078e000b */
[----:B------:R-:W-:Y:S06]  /*0940*/  @!P2 BRA `(.L_x_5) ;  /* 0x00000000000ca947 */ /* 0x000fec0003800000 */
[----:B------:R-:W-:Y:S01]  /*0950*/  UCGABAR_WAIT ;  /* 0x0000000000007dc7 */ /* 0x000fe20008000000 */
[----:B------:R-:W-:Y:S01]  /*0960*/  CCTL.IVALL ;  /* 0x00000000ff00798f */ /* 0x000fe20002000000 */
[----:B------:R-:W-:Y:S05]  /*0970*/  BRA `(.L_x_6) ;  /* 0x0000000000047947 */ /* 0x000fea0003800000 */
.L_x_5:
[----:B------:R-:W-:Y:S06]  /*0980*/  BAR.SYNC.DEFER_BLOCKING 0x0 ;  /* 0x0000000000007b1d */ /* 0x000fec0000010000 */
.L_x_6:
[----:B------:R-:W-:Y:S05]  /*0990*/  @!P3 BRA `(.L_x_7) ;  /* 0x00000060007cb947 */ /* 0x000fea0003800000 */
[----:B------:R-:W-:-:S13]  /*09a0*/  ISETP.GT.U32.AND P0, PT, R8, 0x1, PT ;  /* 0x000000010800780c */ /* 0x000fda0003f04070 */
[----:B------:R-:W-:Y:S05]  /*09b0*/  @P0 EXIT ;  /* 0x000000000000094d */ /* 0x000fea0003800000 */
[----:B------:R-:W-:Y:S01]  /*09c0*/  ULDC.64 UR4, c[0x0][0x650] ;  /* 0x0001940000047ab9 */ /* 0x000fe20000000a00 */
[----:B------:R-:W-:Y:S01]  /*09d0*/  PRMT R3, RZ, 0x7610, R3 ;  /* 0x00007610ff037816 */ /* 0x000fe20000000003 */
[----:B------:R-:W-:Y:S01]  /*09e0*/  IMAD.MOV.U32 R103, RZ, RZ, -0x1 ;  /* 0xffffffffff677424 */ /* 0x000fe200078e00ff */
[----:B------:R-:W-:Y:S01]  /*09f0*/  ISETP.GE.U32.AND P0, PT, R16, UR4, PT ;  /* 0x0000000410007c0c */ /* 0x000fe2000bf06070 */
[----:B------:R-:W-:Y:S02]  /*0a00*/  IMAD.MOV.U32 R100, RZ, RZ, -0x1 ;  /* 0xffffffffff647424 */ /* 0x000fe400078e00ff */
[----:B------:R-:W-:Y:S01]  /*0a10*/  IMAD.MOV.U32 R101, RZ, RZ, -0x1 ;  /* 0xffffffffff657424 */ /* 0x000fe200078e00ff */
[----:B------:R-:W-:-:S13]  /*0a20*/  ISETP.GE.U32.AND.EX P0, PT, R17, UR5, PT, P0 ;  /* 0x0000000511007c0c */ /* 0x000fda000bf06100 */
[----:B------:R-:W-:Y:S05]  /*0a30*/  @P0 BRA `(.L_x_8) ;  /* 0x0000000400280947 */ /* 0x000fea0003800000 */
[----:B------:R-:W0:Y:S01]  /*0a40*/  LDC.64 R24, c[0x0][0x628] ;  /* 0x00018a00ff187b82 */ /* 0x000e220000000a00 */
[----:B------:R-:W-:Y:S02]  /*0a50*/  IMAD.MOV.U32 R10, RZ, RZ, R16 ;  /* 0x000000ffff0a7224 */ /* 0x000fe400078e0010 */
[----:B------:R-:W-:-:S05]  /*0a60*/  IMAD.MOV.U32 R11, RZ, RZ, R17 ;  /* 0x000000ffff0b7224 */ /* 0x000fca00078e0011 */
[----:B------:R-:W1:Y:S08]  /*0a70*/  LDC R8, c[0x0][0x630] ;  /* 0x00018c00ff087b82 */ /* 0x000e700000000800 */
[----:B------:R-:W2:Y:S01]  /*0a80*/  LDC.64 R26, c[0x0][0x620] ;  /* 0x00018800ff1a7b82 */ /* 0x000ea20000000a00 */
[----:B0-----:R-:W-:-:S04]  /*0a90*/  ISETP.NE.U32.AND P0, PT, R24, RZ, PT ;  /* 0x000000ff1800720c */ /* 0x001fc80003f05070 */
[----:B------:R-:W-:-:S13]  /*0aa0*/  ISETP.NE.AND.EX P0, PT, R25, RZ, PT, P0 ;  /* 0x000000ff1900720c */ /* 0x000fda0003f05300 */
[----:B-12---:R-:W-:Y:S05]  /*0ab0*/  @!P0 BRA `(.L_x_9) ;  /* 0x0000000000288947 */ /* 0x006fea0003800000 */
[----:B------:R-:W0:Y:S02]  /*0ac0*/  LDC R3, c[0x0][0x634] ;  /* 0x00018d00ff037b82 */ /* 0x000e240000000800 */
[----:B0-----:R-:W-:-:S05]  /*0ad0*/  IADD3 R3, P0, R16, R3, RZ ;  /* 0x0000000310037210 */ /* 0x001fca0007f1e0ff */
[----:B------:R-:W-:-:S04]  /*0ae0*/  IMAD.X R21, RZ, RZ, R17, P0 ;  /* 0x000000ffff157224 */ /* 0x000fc800000e0611 */
[----:B------:R-:W-:-:S04]  /*0af0*/  IMAD.WIDE.U32 R10, R21, R24, RZ ;  /* 0x00000018150a7225 */ /* 0x000fc800078e00ff */
[----:B------:R-:W-:-:S04]  /*0b00*/  IMAD.WIDE.U32 R12, P0, R3, R25, R10 ;  /* 0x00000019030c7225 */ /* 0x000fc8000780000a */
[----:B------:R-:W-:-:S04]  /*0b10*/  IMAD.WIDE.U32 R10, R3, R24, RZ ;  /* 0x00000018030a7225 */ /* 0x000fc800078e00ff */
[----:B------:R-:W-:Y:S01]  /*0b20*/  IMAD.X R15, RZ, RZ, RZ, P0 ;  /* 0x000000ffff0f7224 */ /* 0x000fe200000e06ff */
[----:B------:R-:W-:Y:S01]  /*0b30*/  IADD3 RZ, P0, R11, R12, RZ ;  /* 0x0000000c0bff7210 */ /* 0x000fe20007f1e0ff */
[----:B------:R-:W-:-:S04]  /*0b40*/  IMAD.MOV.U32 R14, RZ, RZ, R13 ;  /* 0x000000ffff0e7224 */ /* 0x000fc800078e000d */
[----:B------:R-:W-:-:S08]  /*0b50*/  IMAD.WIDE.U32.X R10, R21, R25, R14, P0 ;  /* 0x00000019150a7225 */ /* 0x000fd000000e040e */
.L_x_9:
[----:B------:R-:W0:Y:S01]  /*0b60*/  LDC.64 R30, c[0x0][0x640] ;  /* 0x00019000ff1e7b82 */ /* 0x000e220000000a00 */
[-CC-:B------:R-:W-:Y:S01]  /*0b70*/  SHF.R.U64 R101, R10, R8.reuse, R11.reuse ;  /* 0x000000080a657219 */ /* 0x180fe2000000120b */
[----:B------:R-:W-:Y:S01]  /*0b80*/  IMAD R29, R9, R23, R4 ;  /* 0x00000017091d7224 */ /* 0x000fe200078e0204 */
[----:B------:R-:W-:Y:S01]  /*0b90*/  SHF.R.U32.HI R3, RZ, R8, R11 ;  /* 0x00000008ff037219 */ /* 0x000fe2000001160b */
[----:B------:R-:W-:Y:S01]  /*0ba0*/  IMAD.MOV.U32 R23, RZ, RZ, 0x1 ;  /* 0x00000001ff177424 */ /* 0x000fe200078e00ff */
[----:B------:R-:W-:-:S03]  /*0bb0*/  IADD3 R5, P0, RZ, -R101, RZ ;  /* 0x80000065ff057210 */ /* 0x000fc60007f1e0ff */
[----:B------:R-:W1:Y:S02]  /*0bc0*/  LDC R12, c[0x0][0x618] ;  /* 0x00018600ff0c7b82 */ /* 0x000e640000000800 */
[----:B------:R-:W-:Y:S02]  /*0bd0*/  IMAD.X R3, RZ, RZ, ~R3, P0 ;  /* 0x000000ffff037224 */ /* 0x000fe400000e0e03 */
[----:B------:R-:W-:-:S04]  /*0be0*/  IMAD.WIDE.U32 R10, R5, R26, R16 ;  /* 0x0000001a050a7225 */ /* 0x000fc800078e0010 */
[----:B------:R-:W2:Y:S01]  /*0bf0*/  LDC R20, c[0x0][0x608] ;  /* 0x00018200ff147b82 */ /* 0x000ea20000000800 */
[----:B------:R-:W-:Y:S02]  /*0c00*/  IMAD R8, R3, R26, RZ ;  /* 0x0000001a03087224 */ /* 0x000fe400078e02ff */
[----:B------:R-:W-:Y:S02]  /*0c10*/  IMAD.MOV.U32 R3, RZ, RZ, -0x1 ;  /* 0xffffffffff037424 */ /* 0x000fe400078e00ff */
[----:B------:R-:W-:-:S03]  /*0c20*/  IMAD R5, R5, R27, R8 ;  /* 0x0000001b05057224 */ /* 0x000fc600078e0208 */
[----:B------:R-:W3:Y:S01]  /*0c30*/  LDC R28, c[0x0][0x658] ;  /* 0x00019600ff1c7b82 */ /* 0x000ee20000000800 */
[----:B------:R-:W-:Y:S01]  /*0c40*/  IMAD.IADD R5, R11, 0x1, R5 ;  /* 0x000000010b057824 */ /* 0x000fe200078e0205 */
[----:B0-----:R-:W-:-:S04]  /*0c50*/  ISETP.NE.U32.AND P0, PT, R30, RZ, PT ;  /* 0x000000ff1e00720c */ /* 0x001fc80003f05070 */
[----:B------:R-:W-:Y:S02]  /*0c60*/  ISETP.NE.AND.EX P0, PT, R31, RZ, PT, P0 ;  /* 0x000000ff1f00720c */ /* 0x000fe40003f05300 */
[----:B------:R-:W0:Y:S01]  /*0c70*/  LDC R24, c[0x0][0x600] ;  /* 0x00018000ff187b82 */ /* 0x000e220000000800 */
[-CC-:B-1----:R-:W-:Y:S02]  /*0c80*/  SHF.R.U64 R14, R10, R12.reuse, R5.reuse ;  /* 0x0000000c0a0e7219 */ /* 0x182fe40000001205 */
[----:B------:R-:W-:-:S05]  /*0c90*/  SHF.R.U32.HI R5, RZ, R12, R5 ;  /* 0x0000000cff057219 */ /* 0x000fca0000011605 */
[----:B------:R-:W1:Y:S01]  /*0ca0*/  LDC R15, c[0x0][0x648] ;  /* 0x00019200ff0f7b82 */ /* 0x000e620000000800 */
[-CC-:B--2---:R-:W-:Y:S02]  /*0cb0*/  SHF.R.U64 R27, R14, R20.reuse, R5.reuse ;  /* 0x000000140e1b7219 */ /* 0x184fe40000001205 */
[----:B------:R-:W-:-:S05]  /*0cc0*/  SHF.R.U32.HI R5, RZ, R20, R5 ;  /* 0x00000014ff057219 */ /* 0x000fca0000011605 */
[----:B------:R-:W2:Y:S01]  /*0cd0*/  LDC R21, c[0x0][0x638] ;  /* 0x00018e00ff157b82 */ /* 0x000ea20000000800 */
[-CC-:B---3--:R-:W-:Y:S02]  /*0ce0*/  SHF.R.U64 R20, R27, R28.reuse, R5.reuse ;  /* 0x0000001c1b147219 */ /* 0x188fe40000001205 */
[-C--:B------:R-:W-:Y:S02]  /*0cf0*/  SHF.L.U32 R3, R3, R28.reuse, RZ ;  /* 0x0000001c03037219 */ /* 0x080fe400000006ff */
[----:B------:R-:W-:Y:S01]  /*0d00*/  SHF.R.U32.HI R5, RZ, R28, R5 ;  /* 0x0000001cff057219 */ /* 0x000fe20000011605 */
[----:B------:R-:W-:Y:S01]  /*0d10*/  IMAD.MOV.U32 R4, RZ, RZ, R20 ;  /* 0x000000ffff047224 */ /* 0x000fe200078e0014 */
[----:B------:R-:W-:Y:S01]  /*0d20*/  LOP3.LUT R12, RZ, R3, RZ, 0x33, !PT ;  /* 0x00000003ff0c7212 */ /* 0x000fe200078e33ff */
[----:B------:R-:W3:Y:S01]  /*0d30*/  LDC R25, c[0x0][0x610] ;  /* 0x00018400ff197b82 */ /* 0x000ee20000000800 */
[----:B------:R-:W-:Y:S05]  /*0d40*/  @!P0 BRA `(.L_x_10) ;  /* 0x0000000000288947 */ /* 0x000fea0003800000 */
[----:B------:R-:W4:Y:S02]  /*0d50*/  LDC R3, c[0x0][0x64c] ;  /* 0x00019300ff037b82 */ /* 0x000f240000000800 */
[----:B----4-:R-:W-:-:S05]  /*0d60*/  IADD3 R3, P0, R20, R3, RZ ;  /* 0x0000000314037210 */ /* 0x010fca0007f1e0ff */
        /* <DEDUP_REMOVED lines=8> */
.L_x_10:
[----:B-1----:R-:W-:Y:S01]  /*0df0*/  SHF.R.U64 R4, R4, R15, R5 ;  /* 0x0000000f04047219 */ /* 0x002fe20000001205 */
[----:B0-----:R-:W-:Y:S01]  /*0e00*/  VIADD R5, R24, 0xffffffff ;  /* 0xffffffff18057836 */ /* 0x001fe20000000000 */
[----:B------:R-:W-:Y:S02]  /*0e10*/  SHF.L.U32 R3, R23, R28, RZ ;  /* 0x0000001c17037219 */ /* 0x000fe400000006ff */
[----:B------:R-:W-:Y:S01]  /*0e20*/  LOP3.LUT R12, R27, R12, RZ, 0xc0, !PT ;  /* 0x0000000c1b0c7212 */ /* 0x000fe200078ec0ff */
[----:B------:R-:W-:Y:S01]  /*0e30*/  IMAD.MOV R8, RZ, RZ, -R4 ;  /* 0x000000ffff087224 */ /* 0x000fe200078e0a04 */
[----:B------:R-:W-:Y:S02]  /*0e40*/  SEL R6, R6, R29, !P1 ;  /* 0x0000001d06067207 */ /* 0x000fe40004800000 */
[----:B------:R-:W-:Y:S01]  /*0e50*/  LOP3.LUT R5, R14, R5, RZ, 0xc0, !PT ;  /* 0x000000050e057212 */ /* 0x000fe200078ec0ff */
[----:B------:R-:W-:Y:S02]  /*0e60*/  IMAD R9, R3, R4, R12 ;  /* 0x0000000403097224 */ /* 0x000fe400078e020c */
[----:B--2---:R-:W-:-:S02]  /*0e70*/  IMAD R3, R8, R21, R20 ;  /* 0x0000001508037224 */ /* 0x004fc400078e0214 */
[----:B---3--:R-:W-:Y:S02]  /*0e80*/  IMAD R6, R9, R25, R6 ;  /* 0x0000001909067224 */ /* 0x008fe400078e0206 */
[----:B------:R-:W-:Y:S02]  /*0e90*/  IMAD R103, R3, R24, R5 ;  /* 0x0000001803677224 */ /* 0x000fe400078e0205 */
[----:B------:R-:W-:-:S03]  /*0ea0*/  IMAD.MOV.U32 R4, RZ, RZ, 0x1 ;  /* 0x00000001ff047424 */ /* 0x000fc600078e00ff */
[----:B------:R-:W-:Y:S02]  /*0eb0*/  SEL R100, R103, R6, !P1 ;  /* 0x0000000667647207 */ /* 0x000fe40004800000 */
[----:B------:R-:W-:Y:S02]  /*0ec0*/  PRMT R3, R4, 0x7610, R3 ;  /* 0x0000761004037816 */ /* 0x000fe40000000003 */
[----:B------:R-:W-:-:S07]  /*0ed0*/  SEL R103, R6, R103, !P1 ;  /* 0x0000006706677207 */ /* 0x000fce0004800000 */
.L_x_8:
[----:B------:R-:W-:-:S08]  /*0ee0*/  NOP ;  /* 0x0000000000007918 */ /* 0x000fd00000000000 */
[----:B------:R-:W0:Y:S02]  /*0ef0*/  USETMAXREG.TRY_ALLOC.CTAPOOL UP0, 0xe8 ;  /* 0x000000e8000079c8 */ /* 0x000e240008000600 */
[----:B0-----:R-:W-:-:S13]  /*0f00*/  PLOP3.LUT P0, PT, PT, PT, UP0, 0x80, 0x0 ;  /* 0x000000000000781c */ /* 0x001fda0003f0f008 */
[----:B------:R-:W-:Y:S05]  /*0f10*/  @!P0 BRA `(.L_x_8) ;  /* 0xfffffffc00f08947 */ /* 0x000fea000383ffff */
[----:B------:R-:W-:Y:S01]  /*0f20*/  ULDC.64 UR4, c[0x0][0x598] ;  /* 0x0001660000047ab9 */ /* 0x000fe20000000a00 */
[----:B------:R-:W-:Y:S01]  /*0f30*/  ULDC.64 UR36, c[0x0][0x208] ;  /* 0x0000820000247ab9 */ /* 0x000fe20000000a00 */
[----:B------:R-:W-:-:S04]  /*0f40*/  ISETP.NE.U32.AND P0, PT, RZ, UR4, PT ;  /* 0x00000004ff007c0c */ /* 0x000fc8000bf05070 */
[----:B------:R-:W-:-:S13]  /*0f50*/  ISETP.NE.AND.EX P0, PT, RZ, UR5, PT, P0 ;  /* 0x00000005ff007c0c */ /* 0x000fda000bf05300 */
[----:B------:R-:W-:Y:S05]  /*0f60*/  @!P0 BRA `(.L_x_11) ;  /* 0x00000000001c8947 */ /* 0x000fea0003800000 */
[----:B------:R-:W0:Y:S02]  /*0f70*/  LDC.64 R4, c[0x0][0x598] ;  /* 0x00016600ff047b82 */ /* 0x000e240000000a00 */
[----:B0-----:R-:W2:Y:S02]  /*0f80*/  LDG.E.64 R4, desc[UR36][R4.64] ;  /* 0x0000002404047981 */ /* 0x001ea4000c1e1b00 */
[----:B--2---:R-:W-:-:S04]  /*0f90*/  ISETP.NE.U32.AND P0, PT, R4, RZ, PT ;  /* 0x000000ff0400720c */ /* 0x004fc80003f05070 */
[----:B------:R-:W-:-:S13]  /*0fa0*/  ISETP.NE.AND.EX P0, PT, R5, RZ, PT, P0 ;  /* 0x000000ff0500720c */ /* 0x000fda0003f05300 */
[----:B------:R-:W-:Y:S05]  /*0fb0*/  @!P0 BRA `(.L_x_11) ;  /* 0x0000000000088947 */ /* 0x000fea0003800000 */
[----:B------:R0:W5:Y:S01]  /*0fc0*/  LD.E R23, desc[UR36][R4.64] ;  /* 0x0000002404177980 */ /* 0x000162000c101900 */
[----:B------:R-:W-:Y:S05]  /*0fd0*/  BRA `(.L_x_12) ;  /* 0x0000000000247947 */ /* 0x000fea0003800000 */
.L_x_11:
[----:B------:R-:W-:Y:S02]  /*0fe0*/  ULDC.64 UR4, c[0x0][0x588] ;  /* 0x0001620000047ab9 */ /* 0x000fe40000000a00 */
[----:B------:R-:W-:-:S04]  /*0ff0*/  ISETP.NE.U32.AND P0, PT, RZ, UR4, PT ;  /* 0x00000004ff007c0c */ /* 0x000fc8000bf05070 */
[----:B------:R-:W-:-:S13]  /*1000*/  ISETP.NE.AND.EX P0, PT, RZ, UR5, PT, P0 ;  /* 0x00000005ff007c0c */ /* 0x000fda000bf05300 */
[----:B------:R-:W-:Y:S05]  /*1010*/  @!P0 BRA `(.L_x_13) ;  /* 0x00000000000c8947 */ /* 0x000fea0003800000 */
[----:B------:R-:W0:Y:S02]  /*1020*/  LDC.64 R4, c[0x0][0x588] ;  /* 0x00016200ff047b82 */ /* 0x000e240000000a00 */
[----:B0-----:R1:W5:Y:S01]  /*1030*/  LDG.E R23, desc[UR36][R4.64] ;  /* 0x0000002404177981 */ /* 0x001362000c1e1900 */
[----:B------:R-:W-:Y:S05]  /*1040*/  BRA `(.L_x_12) ;  /* 0x0000000000087947 */ /* 0x000fea0003800000 */
.L_x_13:
[----:B------:R-:W-:Y:S02]  /*1050*/  ULDC UR4, c[0x0][0x580] ;  /* 0x0001600000047ab9 */ /* 0x000fe40000000800 */
[----:B------:R-:W-:-:S07]  /*1060*/  IMAD.U32 R23, RZ, RZ, UR4 ;  /* 0x00000004ff177e24 */ /* 0x000fce000f8e00ff */
.L_x_12:
[----:B------:R-:W-:Y:S02]  /*1070*/  ULDC.64 UR4, c[0x0][0x5a0] ;  /* 0x0001680000047ab9 */ /* 0x000fe40000000a00 */
[----:B------:R-:W-:-:S04]  /*1080*/  ISETP.NE.U32.AND P0, PT, RZ, UR4, PT ;  /* 0x00000004ff007c0c */ /* 0x000fc8000bf05070 */
[----:B------:R-:W-:-:S13]  /*1090*/  ISETP.NE.AND.EX P0, PT, RZ, UR5, PT, P0 ;  /* 0x00000005ff007c0c */ /* 0x000fda000bf05300 */
[----:B------:R-:W-:Y:S05]  /*10a0*/  @!P0 BRA `(.L_x_14) ;  /* 0x00000000001c8947 */ /* 0x000fea0003800000 */
[----:B01----:R-:W0:Y:S02]  /*10b0*/  LDC.64 R4, c[0x0][0x5a0] ;  /* 0x00016800ff047b82 */ /* 0x003e240000000a00 */
[----:B0-----:R-:W2:Y:S02]  /*10c0*/  LDG.E.64 R4, desc[UR36][R4.64] ;  /* 0x0000002404047981 */ /* 0x001ea4000c1e1b00 */
[----:B--2---:R-:W-:-:S04]  /*10d0*/  ISETP.NE.U32.AND P0, PT, R4, RZ, PT ;  /* 0x000000ff0400720c */ /* 0x004fc80003f05070 */
[----:B------:R-:W-:-:S13]  /*10e0*/  ISETP.NE.AND.EX P0, PT, R5, RZ, PT, P0 ;  /* 0x000000ff0500720c */ /* 0x000fda0003f05300 */
[----:B------:R-:W-:Y:S05]  /*10f0*/  @!P0 BRA `(.L_x_14) ;  /* 0x0000000000088947 */ /* 0x000fea0003800000 */
[----:B------:R0:W5:Y:S01]  /*1100*/  LD.E R90, desc[UR36][R4.64] ;  /* 0x00000024045a7980 */ /* 0x000162000c101900 */
[----:B------:R-:W-:Y:S05]  /*1110*/  BRA `(.L_x_15) ;  /* 0x0000000000247947 */ /* 0x000fea0003800000 */
.L_x_14:
[----:B------:R-:W-:Y:S02]  /*1120*/  ULDC.64 UR4, c[0x0][0x590] ;  /* 0x0001640000047ab9 */ /* 0x000fe40000000a00 */
[----:B------:R-:W-:-:S04]  /*1130*/  ISETP.NE.U32.AND P0, PT, RZ, UR4, PT ;  /* 0x00000004ff007c0c */ /* 0x000fc8000bf05070 */
[----:B------:R-:W-:-:S13]  /*1140*/  ISETP.NE.AND.EX P0, PT, RZ, UR5, PT, P0 ;  /* 0x00000005ff007c0c */ /* 0x000fda000bf05300 */
[----:B------:R-:W-:Y:S05]  /*1150*/  @!P0 BRA `(.L_x_16) ;  /* 0x00000000000c8947 */ /* 0x000fea0003800000 */
[----:B------:R-:W2:Y:S02]  /*1160*/  LDC.64 R90, c[0x0][0x590] ;  /* 0x00016400ff5a7b82 */ /* 0x000ea40000000a00 */
[----:B--2---:R2:W5:Y:S01]  /*1170*/  LDG.E R90, desc[UR36][R90.64] ;  /* 0x000000245a5a7981 */ /* 0x004562000c1e1900 */
[----:B------:R-:W-:Y:S05]  /*1180*/  BRA `(.L_x_15) ;  /* 0x0000000000087947 */ /* 0x000fea0003800000 */
.L_x_16:
[----:B------:R-:W-:Y:S02]  /*1190*/  ULDC UR4, c[0x0][0x584] ;  /* 0x0001610000047ab9 */ /* 0x000fe40000000800 */
[----:B------:R-:W-:-:S07]  /*11a0*/  IMAD.U32 R90, RZ, RZ, UR4 ;  /* 0x00000004ff5a7e24 */ /* 0x000fce000f8e00ff */
.L_x_15:
[----:B------:R-:W-:-:S13]  /*11b0*/  LOP3.LUT P0, RZ, R3, 0xff, RZ, 0xc0, !PT ;  /* 0x000000ff03ff7812 */ /* 0x000fda000780c0ff */
[----:B------:R-:W-:Y:S05]  /*11c0*/  @!P0 EXIT ;  /* 0x000000000000894d */ /* 0x000fea0003800000 */
[----:B------:R-:W3:Y:S01]  /*11d0*/  LDC R93, c[0x0][0x658] ;  /* 0x00019600ff5d7b82 */ /* 0x000ee20000000800 */
[----:B------:R-:W-:Y:S01]  /*11e0*/  LOP3.LUT R7, R7, 0x1, RZ, 0xc0, !PT ;  /* 0x0000000107077812 */ /* 0x000fe200078ec0ff */
[----:B------:R-:W-:Y:S01]  /*11f0*/  ULDC.64 UR6, c[0x0][0x288] ;  /* 0x0000a20000067ab9 */ /* 0x000fe20000000a00 */
[----:B------:R-:W-:Y:S01]  /*1200*/  SHF.R.U32.HI R3, RZ, 0x2, R95 ;  /* 0x00000002ff037819 */ /* 0x000fe2000001165f */
[----:B------:R-:W-:Y:S01]  /*1210*/  UIADD3 UR4, UR7, 0x3f, URZ ;  /* 0x0000003f07047890 */ /* 0x000fe2000fffe03f */
[----:B------:R-:W-:Y:S01]  /*1220*/  SHF.R.U32.HI R0, RZ, 0x1, R0 ;  /* 0x00000001ff007819 */ /* 0x000fe20000011600 */
[----:B------:R-:W-:Y:S01]  /*1230*/  IMAD.SHL.U32 R88, R7, 0x40, RZ ;  /* 0x0000004007587824 */ /* 0x000fe200078e00ff */
[----:B------:R-:W-:Y:S01]  /*1240*/  LOP3.LUT R3, R3, 0x7, RZ, 0xc0, !PT ;  /* 0x0000000703037812 */ /* 0x000fe200078ec0ff */
[----:B------:R-:W4:Y:S01]  /*1250*/  LDC.64 R8, c[0x0][0x5c8] ;  /* 0x00017200ff087b82 */ /* 0x000f220000000a00 */
[----:B------:R-:W-:Y:S01]  /*1260*/  USHF.R.S32.HI UR5, URZ, 0x1f, UR4 ;  /* 0x0000001f3f057899 */ /* 0x000fe20008011404 */
[----:B------:R-:W-:Y:S01]  /*1270*/  LOP3.LUT R0, R0, 0x30, RZ, 0xc0, !PT ;  /* 0x0000003000007812 */ /* 0x000fe200078ec0ff */
[----:B------:R-:W-:Y:S01]  /*1280*/  IMAD.MOV.U32 R6, RZ, RZ, 0x1 ;  /* 0x00000001ff067424 */ /* 0x000fe200078e00ff */
[--C-:B------:R-:W-:Y:S01]  /*1290*/  LOP3.LUT R88, R88, 0x40, R3.reuse, 0xe2, !PT ;  /* 0x0000004058587812 */ /* 0x100fe200078ee203 */
[----:B------:R-:W-:Y:S01]  /*12a0*/  ULEA.HI UR5, UR5, UR4, URZ, 0x6 ;  /* 0x0000000405057291 */ /* 0x000fe2000f8f303f */
[-C--:B01----:R-:W-:Y:S01]  /*12b0*/  IADD3 R4, RZ, -R0.reuse, -R3 ;  /* 0x80000000ff047210 */ /* 0x083fe20007ffe803 */
[----:B------:R-:W-:Y:S01]  /*12c0*/  IMAD.U32 R5, RZ, RZ, UR6 ;  /* 0x00000006ff057e24 */ /* 0x000fe2000f8e00ff */
[----:B------:R-:W0:Y:S01]  /*12d0*/  LDC R97, c[0x0][0x600] ;  /* 0x00018000ff617b82 */ /* 0x000e220000000800 */
[----:B------:R-:W-:Y:S01]  /*12e0*/  LOP3.LUT R88, R88, R0, RZ, 0xfc, !PT ;  /* 0x0000000058587212 */ /* 0x000fe200078efcff */
[----:B------:R-:W-:Y:S01]  /*12f0*/  IMAD.MOV.U32 R0, RZ, RZ, -0x1 ;  /* 0xffffffffff007424 */ /* 0x000fe200078e00ff */
[----:B------:R-:W-:Y:S01]  /*1300*/  USHF.R.S32.HI UR43, URZ, 0x6, UR5 ;  /* 0x000000063f2b7899 */ /* 0x000fe20008011405 */
[----:B------:R-:W-:Y:S01]  /*1310*/  LOP3.LUT R94, R95, 0x3, RZ, 0xc0, !PT ;  /* 0x000000035f5e7812 */ /* 0x000fe200078ec0ff */
[----:B------:R-:W-:Y:S01]  /*1320*/  IMAD R4, R7, -0x40, R4 ;  /* 0xffffffc007047824 */ /* 0x000fe200078e0204 */
[C---:B------:R-:W-:Y:S01]  /*1330*/  LOP3.LUT R96, R95.reuse, 0x80, RZ, 0xc0, !PT ;  /* 0x000000805f607812 */ /* 0x040fe200078ec0ff */
[----:B------:R-:W-:Y:S01]  /*1340*/  UISETP.LT.AND UP0, UPT, UR43, 0x1, UPT ;  /* 0x000000012b00788c */ /* 0x000fe2000bf01270 */
[-C--:B---3--:R-:W-:Y:S01]  /*1350*/  SHF.L.U32 R0, R0, R93.reuse, RZ ;  /* 0x0000005d00007219 */ /* 0x088fe200000006ff */
[----:B------:R-:W-:Y:S01]  /*1360*/  ULDC UR4, c[0x0][0x284] ;  /* 0x0000a10000047ab9 */ /* 0x000fe20000000800 */
[----:B------:R-:W-:Y:S01]  /*1370*/  IMAD R94, R94, -0x2, R5 ;  /* 0xfffffffe5e5e7824 */ /* 0x000fe200078e0205 */
[----:B------:R-:W-:Y:S01]  /*1380*/  USEL UR44, UR43, 0x1, UP0 ;  /* 0x000000012b2c7887 */ /* 0x000fe20008000000 */
[----:B------:R-:W-:Y:S01]  /*1390*/  SHF.L.U32 R93, R6, R93, RZ ;  /* 0x0000005d065d7219 */ /* 0x000fe200000006ff */
[----:B------:R-:W-:Y:S01]  /*13a0*/  IMAD.SHL.U32 R95, R95, 0x2, RZ ;  /* 0x000000025f5f7824 */ /* 0x000fe200078e00ff */
[----:B------:R-:W-:Y:S01]  /*13b0*/  LOP3.LUT R102, R18, 0x1, RZ, 0xfc, !PT ;  /* 0x0000000112667812 */ /* 0x000fe200078efcff */
[----:B------:R-:W-:Y:S01]  /*13c0*/  VIADD R99, R4, UR4 ;  /* 0x0000000404637c36 */ /* 0x000fe20008000000 */
[C---:B----4-:R-:W-:Y:S01]  /*13d0*/  SHF.L.U64.HI R92, R8.reuse, 0x3, R9 ;  /* 0x00000003085c7819 */ /* 0x050fe20000010209 */
[----:B--2---:R-:W-:Y:S01]  /*13e0*/  IMAD.SHL.U32 R91, R8, 0x8, RZ ;  /* 0x00000008085b7824 */ /* 0x004fe200078e00ff */
[----:B------:R-:W-:Y:S01]  /*13f0*/  SHF.R.U32.HI R96, RZ, 0x7, R96 ;  /* 0x00000007ff607819 */ /* 0x000fe20000011660 */
[----:B------:R-:W-:Y:S01]  /*1400*/  IMAD.MOV.U32 R89, RZ, RZ, RZ ;  /* 0x000000ffff597224 */ /* 0x000fe200078e00ff */
[----:B------:R-:W-:Y:S01]  /*1410*/  LOP3.LUT R98, RZ, R0, RZ, 0x33, !PT ;  /* 0x00000000ff627212 */ /* 0x000fe200078e33ff */
[----:B------:R-:W-:Y:S01]  /*1420*/  UIADD3 UR44, UR43, -UR44, URZ ;  /* 0x8000002c2b2c7290 */ /* 0x000fe2000fffe03f */
[----:B------:R-:W-:Y:S01]  /*1430*/  UMOV UR40, URZ ;  /* 0x0000003f00287c82 */ /* 0x000fe20008000000 */
[----:B0-----:R-:W-:Y:S01]  /*1440*/  VIADD R97, R97, 0xffffffff ;  /* 0xffffffff61617836 */ /* 0x001fe20000000000 */
[----:B------:R-:W-:-:S09]  /*1450*/  UMOV UR42, URZ ;  /* 0x0000003f002a7c82 */ /* 0x000fd20008000000 */
.L_x_162:
[----:B0-----:R-:W0:Y:S01]  /*1460*/  SHFL.IDX PT, R0, R96, RZ, 0x1f ;  /* 0x00001fff60007589 */ /* 0x001e2200000e0000 */
[----:B-1----:R-:W1:Y:S01]  /*1470*/  S2UR UR7, SR_CgaCtaId ;  /* 0x00000000000779c3 */ /* 0x002e620000008800 */
[----:B------:R-:W-:Y:S01]  /*1480*/  UMOV UR6, 0x400 ;  /* 0x0000040000067882 */ /* 0x000fe20000000000 */
[----:B0-----:R-:W-:Y:S01]  /*1490*/  R2UR UR4, R0 ;  /* 0x00000000000472ca */ /* 0x001fe200000e0000 */
[----:B-1----:R-:W-:-:S12]  /*14a0*/  ULEA UR6, UR7, UR6, 0x18 ;  /* 0x0000000607067291 */ /* 0x002fd8000f8ec03f */
[----:B------:R-:W-:-:S04]  /*14b0*/  ULEA.HI UR5, UR4, UR4, URZ, 0x1 ;  /* 0x0000000404057291 */ /* 0x000fc8000f8f083f */
[----:B------:R-:W-:-:S04]  /*14c0*/  ULOP3.LUT UR5, UR5, 0x7fffe, URZ, 0xc0, !UPT ;  /* 0x0007fffe05057892 */ /* 0x000fc8000f8ec03f */
[----:B------:R-:W-:-:S03]  /*14d0*/  UIADD3 UR5, UR4, -UR5, URZ ;  /* 0x8000000504057290 */ /* 0x000fc6000fffe03f */
[----:B------:R-:W-:Y:S01]  /*14e0*/  ULDC UR4, c[0x0][0x28c] ;  /* 0x0000a30000047ab9 */ /* 0x000fe20000000800 */
[----:B------:R-:W-:Y:S01]  /*14f0*/  ULEA UR5, UR5, UR6, 0xd ;  /* 0x0000000605057291 */ /* 0x000fe2000f8e683f */
[----:B------:R-:W-:-:S03]  /*1500*/  ISETP.LT.AND P0, PT, RZ, UR4, PT ;  /* 0x00000004ff007c0c */ /* 0x000fc6000bf01270 */
[----:B------:R-:W-:-:S04]  /*1510*/  UIADD3 UR5, UR5, 0x100, URZ ;  /* 0x0000010005057890 */ /* 0x000fc8000fffe03f */
[----:B------:R-:W-:-:S04]  /*1520*/  USHF.R.U32.HI UR5, URZ, 0x4, UR5 ;  /* 0x000000043f057899 */ /* 0x000fc80008011605 */
[----:B------:R-:W-:-:S04]  /*1530*/  ULOP3.LUT UR5, UR5, 0x3fff, URZ, 0xc0, !UPT ;  /* 0x00003fff05057892 */ /* 0x000fc8000f8ec03f */
[----:B------:R-:W-:Y:S01]  /*1540*/  ULOP3.LUT UR45, UR5, 0x10000, URZ, 0xfc, !UPT ;  /* 0x00010000052d7892 */ /* 0x000fe2000f8efc3f */
[----:B---345:R-:W-:Y:S11]  /*1550*/  @P0 BRA `(.L_x_17) ;  /* 0x0000000000400947 */ /* 0x038ff60003800000 */
[----:B------:R-:W-:Y:S01]  /*1560*/  MOV R0, 0x0 ;  /* 0x0000000000007802 */ /* 0x000fe20000000f00 */
[----:B------:R-:W-:Y:S01]  /*1570*/  ULDC.64 UR4, c[0x4][0x68] ;  /* 0x01001a0000047ab9 */ /* 0x000fe20000000a00 */
[----:B------:R-:W-:Y:S01]  /*1580*/  ULDC.64 UR6, c[0x4][0x8] ;  /* 0x0100020000067ab9 */ /* 0x000fe20000000a00 */
[----:B------:R-:W-:Y:S01]  /*1590*/  IMAD.U32 R4, RZ, RZ, UR4 ;  /* 0x00000004ff047e24 */ /* 0x000fe2000f8e00ff */
[----:B------:R0:W1:Y:S01]  /*15a0*/  LDC.64 R14, c[0x4][R0] ;  /* 0x01000000000e7b82 */ /* 0x0000620000000a00 */
[----:B------:R-:W-:Y:S01]  /*15b0*/  IMAD.U32 R5, RZ, RZ, UR5 ;  /* 0x00000005ff057e24 */ /* 0x000fe2000f8e00ff */
[----:B------:R-:W-:Y:S01]  /*15c0*/  ULDC.64 UR4, c[0x4][0x70] ;  /* 0x01001c0000047ab9 */ /* 0x000fe20000000a00 */
[----:B------:R-:W-:Y:S02]  /*15d0*/  IMAD.U32 R10, RZ, RZ, UR6 ;  /* 0x00000006ff0a7e24 */ /* 0x000fe4000f8e00ff */
[----:B------:R-:W-:Y:S02]  /*15e0*/  IMAD.U32 R6, RZ, RZ, UR4 ;  /* 0x00000004ff067e24 */ /* 0x000fe4000f8e00ff */
[----:B------:R-:W-:-:S02]  /*15f0*/  IMAD.U32 R7, RZ, RZ, UR5 ;  /* 0x00000005ff077e24 */ /* 0x000fc4000f8e00ff */
[----:B------:R-:W-:Y:S02]  /*1600*/  IMAD.U32 R11, RZ, RZ, UR7 ;  /* 0x00000007ff0b7e24 */ /* 0x000fe4000f8e00ff */
[----:B------:R-:W-:Y:S02]  /*1610*/  IMAD.MOV.U32 R8, RZ, RZ, 0x1e1 ;  /* 0x000001e1ff087424 */ /* 0x000fe400078e00ff */
[----:B------:R-:W-:Y:S02]  /*1620*/  IMAD.MOV.U32 R12, RZ, RZ, 0x1 ;  /* 0x00000001ff0c7424 */ /* 0x000fe400078e00ff */
[----:B0-----:R-:W-:-:S07]  /*1630*/  IMAD.MOV.U32 R13, RZ, RZ, RZ ;  /* 0x000000ffff0d7224 */ /* 0x001fce00078e00ff */
[----:B------:R-:W-:-:S07]  /*1640*/  LEPC R20, `(.L_x_17) ;  /* 0x000000001014794e */ /* 0x000fce0000000000 */
[----:B-1---5:R-:W-:Y:S05]  /*1650*/  CALL.ABS.NOINC R14 ;  /* 0x000000000e007343 */ /* 0x022fea0003c00000 */
.L_x_17:
[----:B------:R-:W-:-:S13]  /*1660*/  ISETP.NE.AND P0, PT, R102, 0x3, PT ;  /* 0x000000036600780c */ /* 0x000fda0003f05270 */
[----:B------:R-:W-:Y:S05]  /*1670*/  @!P0 BRA `(.L_x_18) ;  /* 0x0000000000048947 */ /* 0x000fea0003800000 */
[----:B------:R-:W-:Y:S01]  /*1680*/  BPT.TRAP 0x1 ;  /* 0x000000040000795c */ /* 0x000fe20000300000 */
.L_x_18:
[----:B------:R-:W0:Y:S01]  /*1690*/  S2UR UR5, SR_CgaCtaId ;  /* 0x00000000000579c3 */ /* 0x000e220000008800 */
[----:B------:R-:W-:Y:S01]  /*16a0*/  UMOV UR4, 0x400 ;  /* 0x0000040000047882 */ /* 0x000fe20000000000 */
[----:B------:R-:W-:Y:S02]  /*16b0*/  IMAD.U32 R0, RZ, RZ, UR40 ;  /* 0x00000028ff007e24 */ /* 0x000fe4000f8e00ff */
[----:B------:R-:W-:-:S03]  /*16c0*/  IMAD.U32 R3, RZ, RZ, UR42 ;  /* 0x0000002aff037e24 */ /* 0x000fc6000f8e00ff */
[----:B------:R-:W-:Y:S01]  /*16d0*/  SHF.L.U32 R0, R0, 0x1f, RZ ;  /* 0x0000001f00007819 */ /* 0x000fe200000006ff */
[----:B0-----:R-:W-:-:S06]  /*16e0*/  ULEA UR4, UR5, UR4, 0x18 ;  /* 0x0000000405047291 */ /* 0x001fcc000f8ec03f */
[----:B------:R-:W-:-:S04]  /*16f0*/  IMAD.U32 R6, RZ, RZ, UR4 ;  /* 0x00000004ff067e24 */ /* 0x000fc8000f8e00ff */
[----:B------:R-:W-:-:S04]  /*1700*/  IMAD R3, R3, 0x8, R6 ;  /* 0x0000000803037824 */ /* 0x000fc800078e0206 */
[----:B------:R0:W1:Y:S01]  /*1710*/  SYNCS.PHASECHK.TRANS64.TRYWAIT P1, [R3+URZ], R0 ;  /* 0x00000000030075a7 */ /* 0x000062000802017f */
[----:B------:R-:W-:Y:S05]  /*1720*/  @!P0 BRA `(.L_x_19) ;  /* 0x0000000000048947 */ /* 0x000fea0003800000 */
[----:B------:R-:W-:Y:S01]  /*1730*/  BPT.TRAP 0x1 ;  /* 0x000000040000795c */ /* 0x000fe20000300000 */
.L_x_19:
[----:B------:R-:W-:-:S05]  /*1740*/  IMAD.U32 R4, RZ, RZ, UR44 ;  /* 0x0000002cff047e24 */ /* 0x000fca000f8e00ff */
[----:B------:R-:W-:Y:S01]  /*1750*/  ISETP.GE.AND P2, PT, R4, 0x1, PT ;  /* 0x000000010400780c */ /* 0x000fe20003f46270 */
[----:B-1----:R-:W-:-:S12]  /*1760*/  @P1 BRA `(.L_x_20) ;  /* 0x0000000000081947 */ /* 0x002fd80003800000 */
[----:B------:R-:W1:Y:S02]  /*1770*/  SYNCS.PHASECHK.TRANS64.TRYWAIT P1, [R3+URZ], R0 ;  /* 0x00000000030075a7 */ /* 0x000e64000802017f */
[----:B-1----:R-:W-:Y:S05]  /*1780*/  @!P1 BRA `(.L_x_21) ;  /* 0x0000006800949947 */ /* 0x002fea0003800000 */
.L_x_20:
[----:B------:R-:W-:Y:S05]  /*1790*/  WARPSYNC.ALL ;  /* 0x0000000000007948 */ /* 0x000fea0003800000 */
[----:B------:R-:W-:Y:S01]  /*17a0*/  R2UR UR4, R6 ;  /* 0x00000000060472ca */ /* 0x000fe200000e0000 */
[----:B------:R-:W-:Y:S01]  /*17b0*/  ULEA UR5, UR42, UR45, 0xb ;  /* 0x0000002d2a057291 */ /* 0x000fe2000f8e583f */
[----:B------:R-:W-:Y:S01]  /*17c0*/  WARPGROUP.ARRIVE ;  /* 0x00000000000079c5 */ /* 0x000fe20000000000 */
[----:B------:R-:W-:Y:S01]  /*17d0*/  UMOV UR9, 0x40000040 ;  /* 0x4000004000097882 */ /* 0x000fe20000000000 */
[----:B------:R-:W-:-:S04]  /*17e0*/  UMOV UR11, 0x40000040 ;  /* 0x40000040000b7882 */ /* 0x000fc80000000000 */
[----:B------:R-:W-:-:S05]  /*17f0*/  UMOV UR8, UR5 ;  /* 0x0000000500087c82 */ /* 0x000fca0008000000 */
[----:B------:R-:W-:-:S04]  /*1800*/  UIADD3 UR4, UR4, 0x18100, URZ ;  /* 0x0001810004047890 */ /* 0x000fc8000fffe03f */
[----:B------:R-:W-:-:S04]  /*1810*/  USHF.R.U32.HI UR4, URZ, 0x4, UR4 ;  /* 0x000000043f047899 */ /* 0x000fc80008011604 */
[----:B------:R-:W-:-:S04]  /*1820*/  ULOP3.LUT UR4, UR4, 0x3fff, URZ, 0xc0, !UPT ;  /* 0x00003fff04047892 */ /* 0x000fc8000f8ec03f */
[----:B------:R-:W-:-:S04]  /*1830*/  ULOP3.LUT UR4, UR4, 0x10000, URZ, 0xfc, !UPT ;  /* 0x0001000004047892 */ /* 0x000fc8000f8efc3f */
[----:B------:R-:W-:-:S07]  /*1840*/  ULEA UR6, UR42, UR4, 0xb ;  /* 0x000000042a067291 */ /* 0x000fce000f8e583f */
[----:B------:R-:W-:Y:S02]  /*1850*/  UMOV UR10, UR6 ;  /* 0x00000006000a7c82 */ /* 0x000fe40008000000 */
[----:B------:R-:W-:Y:S01]  /*1860*/  HGMMA.64x128x8.F32.TF32 R24, gdesc[UR8], RZ, !UPT, gsb0 ;  /* 0x05e00000081879f0 */ /* 0x000fe2000c0028ff */
[----:B------:R-:W-:Y:S02]  /*1870*/  UIADD3 UR8, UR5, 0x2, URZ ;  /* 0x0000000205087890 */ /* 0x000fe4000fffe03f */
[----:B------:R-:W-:Y:S01]  /*1880*/  UIADD3 UR10, UR6, 0x2, URZ ;  /* 0x00000002060a7890 */ /* 0x000fe2000fffe03f */
[----:B------:R-:W-:Y:S01]  /*1890*/  UMOV UR9, 0x40000040 ;  /* 0x4000004000097882 */ /* 0x000fe20000000000 */
[----:B------:R-:W-:Y:S01]  /*18a0*/  UMOV UR11, 0x40000040 ;  /* 0x40000040000b7882 */ /* 0x000fe20000000000 */
[----:B------:R-:W-:Y:S02]  /*18b0*/  WARPGROUP.DEPBAR.LE gsb0, 0x0 ;  /* 0x00008000000079c5 */ /* 0x000fe40000010000 */
[----:B------:R-:W-:-:S06]  /*18c0*/  WARPGROUP.ARRIVE ;  /* 0x00000000000079c5 */ /* 0x000fcc0000000000 */
[----:B------:R-:W-:Y:S01]  /*18d0*/  HGMMA.64x128x8.F32.TF32 R24, gdesc[UR8], R24, gsb0 ;  /* 0x05e00000081879f0 */ /* 0x000fe20008002818 */
        /* <DEDUP_REMOVED lines=41> */
[----:B------:R-:W-:Y:S03]  /*1b70*/  HGMMA.64x128x8.F32.TF32 R24, gdesc[UR8], R24, gsb0 ;  /* 0x05e00000081879f0 */ /* 0x000fe60008002818 */
[----:B------:R-:W-:Y:S02]  /*1b80*/  WARPGROUP.DEPBAR.LE gsb0, 0x0 ;  /* 0x00008000000079c5 */ /* 0x000fe40000010000 */
[----:B------:R-:W-:Y:S05]  /*1b90*/  @!P2 BRA `(.L_x_22) ;  /* 0x000000040098a947 */ /* 0x000fea0003800000 */
[----:B------:R-:W-:Y:S01]  /*1ba0*/  UIADD3 UR5, UR42, 0x1, URZ ;  /* 0x000000012a057890 */ /* 0x000fe2000fffe03f */
[----:B01----:R-:W-:Y:S02]  /*1bb0*/  IMAD.U32 R0, RZ, RZ, UR44 ;  /* 0x0000002cff007e24 */ /* 0x003fe4000f8e00ff */
[----:B------:R-:W-:Y:S01]  /*1bc0*/  IMAD.U32 R3, RZ, RZ, UR42 ;  /* 0x0000002aff037e24 */ /* 0x000fe2000f8e00ff */
[----:B------:R-:W-:-:S04]  /*1bd0*/  UISETP.NE.AND UP0, UPT, UR5, 0x3, UPT ;  /* 0x000000030500788c */ /* 0x000fc8000bf05270 */
[----:B------:R-:W-:Y:S02]  /*1be0*/  USEL UR6, URZ, 0x1, UP0 ;  /* 0x000000013f067887 */ /* 0x000fe40008000000 */
[----:B------:R-:W-:Y:S02]  /*1bf0*/  USEL UR5, UR5, URZ, UP0 ;  /* 0x0000003f05057287 */ /* 0x000fe40008000000 */
[----:B------:R-:W-:-:S06]  /*1c00*/  ULOP3.LUT UR6, UR40, UR6, URZ, 0x3c, !UPT ;  /* 0x0000000628067292 */ /* 0x000fcc000f8e3c3f */
[----:B------:R-:W-:-:S07]  /*1c10*/  IMAD.U32 R7, RZ, RZ, UR6 ;  /* 0x00000006ff077e24 */ /* 0x000fce000f8e00ff */
.L_x_29:
[----:B------:R-:W-:Y:S05]  /*1c20*/  @!P0 BRA `(.L_x_23) ;  /* 0x0000000000048947 */ /* 0x000fea0003800000 */
[----:B------:R-:W-:Y:S01]  /*1c30*/  BPT.TRAP 0x1 ;  /* 0x000000040000795c */ /* 0x000fe20000300000 */
.L_x_23:
[----:B------:R-:W0:Y:S01]  /*1c40*/  S2UR UR7, SR_CgaCtaId ;  /* 0x00000000000779c3 */ /* 0x000e220000008800 */
[----:B------:R-:W-:Y:S01]  /*1c50*/  UMOV UR6, 0x400 ;  /* 0x0000040000067882 */ /* 0x000fe20000000000 */
[----:B------:R-:W-:Y:S01]  /*1c60*/  IMAD.U32 R5, RZ, RZ, UR5 ;  /* 0x00000005ff057e24 */ /* 0x000fe2000f8e00ff */
[----:B------:R-:W-:Y:S01]  /*1c70*/  SHF.L.U32 R4, R7, 0x1f, RZ ;  /* 0x0000001f07047819 */ /* 0x000fe200000006ff */
[----:B0-----:R-:W-:-:S06]  /*1c80*/  ULEA UR6, UR7, UR6, 0x18 ;  /* 0x0000000607067291 */ /* 0x001fcc000f8ec03f */
[----:B------:R-:W-:-:S04]  /*1c90*/  IMAD.U32 R6, RZ, RZ, UR6 ;  /* 0x00000006ff067e24 */ /* 0x000fc8000f8e00ff */
[----:B------:R-:W-:-:S04]  /*1ca0*/  IMAD R5, R5, 0x8, R6 ;  /* 0x0000000805057824 */ /* 0x000fc800078e0206 */
[----:B------:R0:W1:Y:S01]  /*1cb0*/  SYNCS.PHASECHK.TRANS64.TRYWAIT P1, [R5+URZ], R4 ;  /* 0x00000004050075a7 */ /* 0x000062000802017f */
[----:B------:R-:W-:Y:S05]  /*1cc0*/  @!P0 BRA `(.L_x_24) ;  /* 0x0000000000048947 */ /* 0x000fea0003800000 */
[----:B------:R-:W-:Y:S01]  /*1cd0*/  BPT.TRAP 0x1 ;  /* 0x000000040000795c */ /* 0x000fe20000300000 */
.L_x_24:
[----:B-1----:R-:W-:Y:S05]  /*1ce0*/  @P1 BRA `(.L_x_25) ;  /* 0x0000000000081947 */ /* 0x002fea0003800000 */
[----:B------:R-:W1:Y:S02]  /*1cf0*/  SYNCS.PHASECHK.TRANS64.TRYWAIT P1, [R5+URZ], R4 ;  /* 0x00000004050075a7 */ /* 0x000e64000802017f */
[----:B-1----:R-:W-:Y:S05]  /*1d00*/  @!P1 BRA `(.L_x_26) ;  /* 0x0000006400489947 */ /* 0x002fea0003800000 */
.L_x_25:
[----:B------:R-:W-:Y:S01]  /*1d10*/  ULEA UR6, UR5, UR45, 0xb ;  /* 0x0000002d05067291 */ /* 0x000fe2000f8e583f */
[----:B------:R-:W-:Y:S01]  /*1d20*/  WARPGROUP.ARRIVE ;  /* 0x00000000000079c5 */ /* 0x000fe20000000000 */
[----:B------:R-:W-:Y:S01]  /*1d30*/  ULEA UR7, UR5, UR4, 0xb ;  /* 0x0000000405077291 */ /* 0x000fe2000f8e583f */
[----:B------:R-:W-:Y:S01]  /*1d40*/  UMOV UR9, 0x40000040 ;  /* 0x4000004000097882 */ /* 0x000fe20000000000 */
[----:B------:R-:W-:-:S03]  /*1d50*/  UMOV UR11, 0x40000040 ;  /* 0x40000040000b7882 */ /* 0x000fc60000000000 */
[----:B------:R-:W-:Y:S02]  /*1d60*/  UMOV UR8, UR6 ;  /* 0x0000000600087c82 */ /* 0x000fe40008000000 */
[----:B------:R-:W-:Y:S02]  /*1d70*/  UMOV UR10, UR7 ;  /* 0x00000007000a7c82 */ /* 0x000fe40008000000 */
[----:B------:R-:W-:Y:S01]  /*1d80*/  HGMMA.64x128x8.F32.TF32 R24, gdesc[UR8], R24, gsb0 ;  /* 0x05e00000081879f0 */ /* 0x000fe20008002818 */
[----:B------:R-:W-:Y:S02]  /*1d90*/  UIADD3 UR8, UR6, 0x2, URZ ;  /* 0x0000000206087890 */ /* 0x000fe4000fffe03f */
[----:B------:R-:W-:Y:S01]  /*1da0*/  UIADD3 UR10, UR7, 0x2, URZ ;  /* 0x00000002070a7890 */ /* 0x000fe2000fffe03f */
[----:B------:R-:W-:Y:S01]  /*1db0*/  UMOV UR9, 0x40000040 ;  /* 0x4000004000097882 */ /* 0x000fe20000000000 */
[----:B------:R-:W-:Y:S01]  /*1dc0*/  UMOV UR11, 0x40000040 ;  /* 0x40000040000b7882 */ /* 0x000fe20000000000 */
[----:B------:R-:W-:-:S02]  /*1dd0*/  WARPGROUP.DEPBAR.LE gsb0, 0x0 ;  /* 0x00008000000079c5 */ /* 0x000fc40000010000 */
        /* <DEDUP_REMOVED lines=46> */
[----:B------:R-:W-:Y:S01]  /*20c0*/  BPT.TRAP 0x1 ;  /* 0x000000040000795c */ /* 0x000fe20000300000 */
.L_x_27:
[----:B------:R-:W-:-:S13]  /*20d0*/  ISETP.NE.AND P1, PT, R22, RZ, PT ;  /* 0x000000ff1600720c */ /* 0x000fda0003f25270 */
[----:B01----:R-:W-:-:S04]  /*20e0*/  @P1 IMAD R4, R3, 0x8, R6 ;  /* 0x0000000803041824 */ /* 0x003fc800078e0206 */
[----:B------:R-:W-:-:S05]  /*20f0*/  @P1 VIADD R4, R4, 0x18 ;  /* 0x0000001804041836 */ /* 0x000fca0000000000 */
[----:B------:R-:W-:-:S04]  /*2100*/  @P1 PRMT R4, R19, 0x654, R4 ;  /* 0x0000065413041816 */ /* 0x000fc80000000004 */
[----:B------:R0:W-:Y:S01]  /*2110*/  @P1 SYNCS.ARRIVE.TRANS64.RED.A1T0 RZ, [R4+URZ], RZ ;  /* 0x000000ff04ff19a7 */ /* 0x0001e2000810043f */
[----:B------:R-:W-:-:S13]  /*2120*/  ISETP.GT.U32.AND P1, PT, R18, 0x1, PT ;  /* 0x000000011200780c */ /* 0x000fda0003f24070 */
[----:B0-----:R-:W-:Y:S05]  /*2130*/  @P1 BRA `(.L_x_28) ;  /* 0x0000000000041947 */ /* 0x001fea0003800000 */
[----:B------:R-:W-:Y:S01]  /*2140*/  BPT.TRAP 0x1 ;  /* 0x000000040000795c */ /* 0x000fe20000300000 */
.L_x_28:
[----:B------:R-:W-:Y:S01]  /*2150*/  UIADD3 UR5, UR5, 0x1, URZ ;  /* 0x0000000105057890 */ /* 0x000fe2000fffe03f */
[C---:B------:R-:W-:Y:S01]  /*2160*/  ISETP.GT.AND P2, PT, R0.reuse, 0x1, PT ;  /* 0x000000010000780c */ /* 0x040fe20003f44270 */
[----:B------:R-:W-:Y:S02]  /*2170*/  VIADD R3, R3, 0x1 ;  /* 0x0000000103037836 */ /* 0x000fe40000000000 */
[----:B------:R-:W-:Y:S01]  /*2180*/  UISETP.NE.AND UP0, UPT, UR5, 0x3, UPT ;  /* 0x000000030500788c */ /* 0x000fe2000bf05270 */
[----:B------:R-:W-:Y:S02]  /*2190*/  VIADD R0, R0, 0xffffffff ;  /* 0xffffffff00007836 */ /* 0x000fe40000000000 */
[C---:B------:R-:W-:Y:S01]  /*21a0*/  ISETP.NE.AND P1, PT, R3.reuse, 0x3, PT ;  /* 0x000000030300780c */ /* 0x040fe20003f25270 */
[----:B------:R-:W-:Y:S02]  /*21b0*/  USEL UR6, URZ, 0x1, UP0 ;  /* 0x000000013f067887 */ /* 0x000fe40008000000 */
[----:B------:R-:W-:Y:S01]  /*21c0*/  USEL UR5, UR5, URZ, UP0 ;  /* 0x0000003f05057287 */ /* 0x000fe20008000000 */
[----:B------:R-:W-:-:S03]  /*21d0*/  SEL R3, R3, RZ, P1 ;  /* 0x000000ff03037207 */ /* 0x000fc60000800000 */
[----:B------:R-:W-:Y:S01]  /*21e0*/  LOP3.LUT R7, R7, UR6, RZ, 0x3c, !PT ;  /* 0x0000000607077c12 */ /* 0x000fe2000f8e3cff */
[----:B------:R-:W-:Y:S07]  /*21f0*/  @P2 BRA `(.L_x_29) ;  /* 0xfffffff800882947 */ /* 0x000fee000383ffff */
.L_x_22:
[----:B01----:R-:W0:Y:S02]  /*2200*/  LDC R0, c[0x0][0x28c] ;  /* 0x0000a300ff007b82 */ /* 0x003e240000000800 */
[----:B0-----:R-:W-:-:S13]  /*2210*/  ISETP.GE.AND P1, PT, R0, 0x1, PT ;  /* 0x000000010000780c */ /* 0x001fda0003f26270 */
[----:B------:R-:W-:Y:S05]  /*2220*/  @!P1 BRA `(.L_x_30) ;  /* 0x0000000000449947 */ /* 0x000fea0003800000 */
[----:B------:R-:W-:Y:S05]  /*2230*/  @!P0 BRA `(.L_x_31) ;  /* 0x0000000000048947 */ /* 0x000fea0003800000 */
[----:B------:R-:W-:Y:S01]  /*2240*/  BPT.TRAP 0x1 ;  /* 0x000000040000795c */ /* 0x000fe20000300000 */
.L_x_31:
[----:B------:R-:W-:-:S13]  /*2250*/  ISETP.NE.AND P0, PT, R22, RZ, PT ;  /* 0x000000ff1600720c */ /* 0x000fda0003f05270 */
[----:B------:R-:W-:-:S05]  /*2260*/  VOTEU.ANY UP0, P0 ;  /* 0x00000000003f7886 */ /* 0x000fca0000000100 */
[----:B------:R-:W-:-:S06]  /*2270*/  @UP0 UIADD3 UR4, UR44, UR42, URZ ;  /* 0x0000002a2c040290 */ /* 0x000fcc000fffe03f */
[----:B------:R-:W-:Y:S02]  /*2280*/  IMAD.U32 R4, RZ, RZ, UR4 ;  /* 0x00000004ff047e24 */ /* 0x000fe4000f8e00ff */
[----:B------:R-:W-:Y:S02]  /*2290*/  IMAD.U32 R3, RZ, RZ, UR4 ;  /* 0x00000004ff037e24 */ /* 0x000fe4000f8e00ff */
[----:B------:R-:W-:-:S05]  /*22a0*/  @P0 IMAD.WIDE.U32 R4, R4, -0x55555555, RZ ;  /* 0xaaaaaaab04040825 */ /* 0x000fca00078e00ff */
[----:B------:R-:W-:-:S05]  /*22b0*/  @P0 SHF.R.U32.HI R0, RZ, 0x1, R5 ;  /* 0x00000001ff000819 */ /* 0x000fca0000011605 */
[----:B------:R-:W-:-:S04]  /*22c0*/  @P0 IMAD R0, R0, -0x3, R3 ;  /* 0xfffffffd00000824 */ /* 0x000fc800078e0203 */
[----:B------:R-:W-:-:S04]  /*22d0*/  @P0 IMAD R0, R0, 0x8, R6 ;  /* 0x0000000800000824 */ /* 0x000fc800078e0206 */
[----:B------:R-:W-:-:S05]  /*22e0*/  @P0 VIADD R0, R0, 0x18 ;  /* 0x0000001800000836 */ /* 0x000fca0000000000 */
[----:B------:R-:W-:-:S04]  /*22f0*/  @P0 PRMT R0, R19, 0x654, R0 ;  /* 0x0000065413000816 */ /* 0x000fc80000000000 */
[----:B------:R0:W-:Y:S01]  /*2300*/  @P0 SYNCS.ARRIVE.TRANS64.RED.A1T0 RZ, [R0+URZ], RZ ;  /* 0x000000ff00ff09a7 */ /* 0x0001e2000810043f */
[----:B------:R-:W-:-:S13]  /*2310*/  ISETP.GT.U32.AND P0, PT, R18, 0x1, PT ;  /* 0x000000011200780c */ /* 0x000fda0003f04070 */
[----:B0-----:R-:W-:Y:S05]  /*2320*/  @P0 BRA `(.L_x_30) ;  /* 0x0000000000040947 */ /* 0x001fea0003800000 */
[----:B------:R-:W-:Y:S01]  /*2330*/  BPT.TRAP 0x1 ;  /* 0x000000040000795c */ /* 0x000fe20000300000 */
.L_x_30:
[----:B------:R-:W-:Y:S01]  /*2340*/  IMAD.SHL.U32 R100, R100, 0x80, RZ ;  /* 0x0000008064647824 */ /* 0x000fe200078e00ff */
[----:B------:R-:W-:Y:S01]  /*2350*/  UIADD3 UR42, UR43, UR42, URZ ;  /* 0x0000002a2b2a7290 */ /* 0x000fe2000fffe03f */
[----:B------:R-:W-:Y:S01]  /*2360*/  SHF.R.S32.HI R11, RZ, 0x1f, R101 ;  /* 0x0000001fff0b7819 */ /* 0x000fe20000011465 */
[----:B------:R-:W-:Y:S01]  /*2370*/  UISETP.GE.U32.AND UP1, UPT, UR43, 0x3, UPT ;  /* 0x000000032b00788c */ /* 0x000fe2000bf26070 */
[----:B------:R-:W-:Y:S01]  /*2380*/  IMAD.SHL.U32 R6, R103, 0x80, RZ ;  /* 0x0000008067067824 */ /* 0x000fe200078e00ff */
[----:B------:R-:W-:Y:S01]  /*2390*/  ULDC UR7, c[0x0][0x288] ;  /* 0x0000a20000077ab9 */ /* 0x000fe20000000800 */
[C---:B------:R-:W-:Y:S01]  /*23a0*/  LOP3.LUT R8, R100.reuse, 0x6, R95, 0xf8, !PT ;  /* 0x0000000664087812 */ /* 0x040fe200078ef85f */
[----:B------:R-:W-:Y:S01]  /*23b0*/  UISETP.GT.U32.AND UP0, UPT, UR42, 0x2, UPT ;  /* 0x000000022a00788c */ /* 0x000fe2000bf04070 */
[----:B------:R-:W-:Y:S01]  /*23c0*/  ISETP.GE.AND P0, PT, R100, UR7, PT ;  /* 0x0000000764007c0c */ /* 0x000fe2000bf06270 */
[----:B------:R-:W-:Y:S01]  /*23d0*/  ULDC.64 UR4, c[0x0][0x5d0] ;  /* 0x0001740000047ab9 */ /* 0x000fe20000000a00 */
[--C-:B------:R-:W-:Y:S01]  /*23e0*/  SHF.R.S32.HI R9, RZ, 0x1f, R8.reuse ;  /* 0x0000001fff097819 */ /* 0x100fe20000011408 */
[----:B------:R-:W-:Y:S01]  /*23f0*/  ULDC UR10, c[0x0][0x284] ;  /* 0x0000a100000a7ab9 */ /* 0x000fe20000000800 */
[----:B------:R-:W-:Y:S01]  /*2400*/  IMAD R0, R11, UR4, RZ ;  /* 0x000000040b007c24 */ /* 0x000fe2000f8e02ff */
[----:B------:R-:W-:Y:S01]  /*2410*/  UISETP.LT.U32.AND UP0, UPT, UR43, 0x3, UP0 ;  /* 0x000000032b00788c */ /* 0x000fe20008701070 */
[----:B------:R-:W-:Y:S01]  /*2420*/  ISETP.GE.OR P0, PT, R6, UR10, P0 ;  /* 0x0000000a06007c0c */ /* 0x000fe20008706670 */
[----:B------:R-:W-:Y:S01]  /*2430*/  IMAD.WIDE.U32 R4, R101, UR4, R8 ;  /* 0x0000000465047c25 */ /* 0x000fe2000f8e0008 */
[----:B------:R-:W-:Y:S01]  /*2440*/  ULDC.64 UR8, c[0x0][0x5c8] ;  /* 0x0001720000087ab9 */ /* 0x000fe20000000a00 */
[----:B------:R-:W-:-:S02]  /*2450*/  USEL UR6, URZ, 0x1, !UP0 ;  /* 0x000000013f067887 */ /* 0x000fc4000c000000 */
[----:B------:R-:W-:Y:S01]  /*2460*/  IMAD R3, R101, UR5, R0 ;  /* 0x0000000565037c24 */ /* 0x000fe2000f8e0200 */
[----:B------:R-:W-:Y:S01]  /*2470*/  @UP1 UIMAD.WIDE.U32 UR4, UR42, -0x55555555, URZ ;  /* 0xaaaaaaab2a0418a5 */ /* 0x000fe2000f8e003f */
[----:B------:R-:W-:Y:S01]  /*2480*/  IMAD.WIDE R104, R103, 0x80, R88 ;  /* 0x0000008067687825 */ /* 0x000fe200078e0258 */
[----:B------:R-:W-:Y:S02]  /*2490*/  ULOP3.LUT UR40, UR40, UR6, URZ, 0x3c, !UPT ;  /* 0x0000000628287292 */ /* 0x000fe4000f8e3c3f */
[----:B------:R-:W-:Y:S01]  /*24a0*/  @UP1 USHF.R.U32.HI UR4, URZ, 0x1, UR5 ;  /* 0x000000013f041899 */ /* 0x000fe20008011605 */
[----:B------:R-:W-:Y:S02]  /*24b0*/  IMAD.IADD R5, R5, 0x1, R3 ;  /* 0x0000000105057824 */ /* 0x000fe400078e0203 */
[----:B------:R-:W-:Y:S01]  /*24c0*/  IMAD R3, R105, UR8, RZ ;  /* 0x0000000869037c24 */ /* 0x000fe2000f8e02ff */
[----:B------:R-:W-:Y:S01]  /*24d0*/  @UP1 ULOP3.LUT UR40, UR40, 0x1, UR4, 0x78, !UPT ;  /* 0x0000000128281892 */ /* 0x000fe2000f8e7804 */
[----:B------:R-:W-:-:S04]  /*24e0*/  IMAD.WIDE.U32 R106, R104, UR8, R4 ;  /* 0x00000008686a7c25 */ /* 0x000fc8000f8e0004 */
[----:B------:R-:W-:Y:S02]  /*24f0*/  IMAD R7, R104, UR9, R3 ;  /* 0x0000000968077c24 */ /* 0x000fe4000f8e0203 */
[----:B------:R-:W-:Y:S01]  /*2500*/  IMAD.MOV.U32 R0, RZ, RZ, -0x1 ;  /* 0xffffffffff007424 */ /* 0x000fe200078e00ff */
[----:B------:R-:W-:Y:S06]  /*2510*/  @P0 BRA `(.L_x_32) ;  /* 0x0000004000100947 */ /* 0x000fec0003800000 */
[----:B-----5:R-:W-:Y:S01]  /*2520*/  FSETP.NEU.AND P1, PT, R90, RZ, PT ;  /* 0x000000ff5a00720b */ /* 0x020fe20003f2d000 */
[----:B------:R-:W-:Y:S01]  /*2530*/  IMAD.IADD R4, R94, 0x1, -R100 ;  /* 0x000000015e047824 */ /* 0x000fe200078e0a64 */
[----:B------:R-:W-:Y:S01]  /*2540*/  BSSY B0, `(.L_x_32) ;  /* 0x0000401000007945 */ /* 0x000fe20003800000 */
[----:B------:R-:W-:Y:S02]  /*2550*/  IMAD.IADD R3, R99, 0x1, -R6 ;  /* 0x0000000163037824 */ /* 0x000fe400078e0a06 */
[----:B------:R-:W-:Y:S01]  /*2560*/  IMAD.IADD R117, R107, 0x1, R7 ;  /* 0x000000016b757824 */ /* 0x000fe200078e0207 */
[----:B------:R-:W-:-:S04]  /*2570*/  ISETP.GT.AND P0, PT, R4, RZ, PT ;  /* 0x000000ff0400720c */ /* 0x000fc80003f04270 */
[----:B------:R-:W-:-:S03]  /*2580*/  ISETP.GT.AND P2, PT, R3, RZ, P0 ;  /* 0x000000ff0300720c */ /* 0x000fc60000744270 */
[----:B------:R-:W-:Y:S10]  /*2590*/  @!P1 BRA `(.L_x_33) ;  /* 0x0000002c001c9947 */ /* 0x000ff40003800000 */
[----:B------:R-:W0:Y:S01]  /*25a0*/  LDC.64 R110, c[0x0][0x5b8] ;  /* 0x00016e00ff6e7b82 */ /* 0x000e220000000a00 */
[----:B------:R-:W-:-:S07]  /*25b0*/  ULDC.64 UR4, c[0x0][0x5c0] ;  /* 0x0001700000047ab9 */ /* 0x000fce0000000a00 */
[----:B------:R-:W1:Y:S08]  /*25c0*/  LDC.64 R112, c[0x0][0x5b0] ;  /* 0x00016c00ff707b82 */ /* 0x000e700000000a00 */
[----:B------:R-:W2:Y:S01]  /*25d0*/  LDC.64 R114, c[0x0][0x5a8] ;  /* 0x00016a00ff727b82 */ /* 0x000ea20000000a00 */
[-C--:B0-----:R-:W-:Y:S02]  /*25e0*/  IMAD R6, R11, R110.reuse, RZ ;  /* 0x0000006e0b067224 */ /* 0x081fe400078e02ff */
[----:B------:R-:W-:-:S04]  /*25f0*/  IMAD.WIDE.U32 R108, R101, R110, R8 ;  /* 0x0000006e656c7225 */ /* 0x000fc800078e0008 */
[----:B------:R-:W-:Y:S02]  /*2600*/  IMAD R103, R101, R111, R6 ;  /* 0x0000006f65677224 */ /* 0x000fe400078e0206 */
[-C--:B-1----:R-:W-:Y:S02]  /*2610*/  IMAD R5, R105, R112.reuse, RZ ;  /* 0x0000007069057224 */ /* 0x082fe400078e02ff */
[----:B------:R-:W-:Y:S02]  /*2620*/  IMAD.IADD R13, R109, 0x1, R103 ;  /* 0x000000016d0d7824 */ /* 0x000fe400078e0267 */
[----:B------:R-:W-:Y:S02]  /*2630*/  IMAD.MOV.U32 R12, RZ, RZ, R108 ;  /* 0x000000ffff0c7224 */ /* 0x000fe400078e006c */
[C---:B------:R-:W-:Y:S02]  /*2640*/  IMAD R105, R104.reuse, R113, R5 ;  /* 0x0000007168697224 */ /* 0x040fe400078e0205 */
[----:B------:R-:W-:-:S04]  /*2650*/  IMAD.WIDE.U32 R6, R104, R112, R12 ;  /* 0x0000007068067225 */ /* 0x000fc800078e000c */
[----:B------:R-:W-:Y:S01]  /*2660*/  IMAD.IADD R5, R7, 0x1, R105 ;  /* 0x0000000107057824 */ /* 0x000fe200078e0269 */
[----:B--2---:R-:W-:-:S04]  /*2670*/  LEA R14, P1, R6, R114, 0x2 ;  /* 0x00000072060e7211 */ /* 0x004fc800078210ff */
[----:B------:R-:W-:-:S05]  /*2680*/  LEA.HI.X R15, R6, R115, R5, 0x2, P1 ;  /* 0x00000073060f7211 */ /* 0x000fca00008f1405 */
[----:B------:R0:W2:Y:S01]  /*2690*/  @P2 LDG.E.LTC128B R5, desc[UR36][R14.64] ;  /* 0x000000240e052981 */ /* 0x0000a2000c1e1920 */
[----:B------:R-:W-:Y:S01]  /*26a0*/  LEA R10, P3, R106, UR4, 0x2 ;  /* 0x000000046a0a7c11 */ /* 0x000fe2000f8610ff */
[----:B------:R-:W-:Y:S01]  /*26b0*/  IMAD.WIDE.U32 R6, R104, R112, R8 ;  /* 0x0000007068067225 */ /* 0x000fe200078e0008 */
[----:B------:R-:W-:Y:S01]  /*26c0*/  ISETP.GT.AND P1, PT, R4, 0x1, PT ;  /* 0x000000010400780c */ /* 0x000fe20003f24270 */
[----:B------:R-:W-:Y:S02]  /*26d0*/  BSSY B1, `(.L_x_34) ;  /* 0x0000012000017945 */ /* 0x000fe40003800000 */
[----:B------:R-:W-:Y:S02]  /*26e0*/  IMAD.IADD R7, R105, 0x1, R7 ;  /* 0x0000000169077824 */ /* 0x000fe400078e0207 */
[----:B------:R-:W-:Y:S01]  /*26f0*/  IMAD.WIDE.U32 R20, R101, R110, R6 ;  /* 0x0000006e65147225 */ /* 0x000fe200078e0006 */
[----:B0-----:R-:W-:-:S03]  /*2700*/  SHF.L.U64.HI R15, R112, 0x3, R113 ;  /* 0x00000003700f7819 */ /* 0x001fc60000010271 */
[----:B------:R-:W-:Y:S01]  /*2710*/  IMAD.IADD R7, R103, 0x1, R21 ;  /* 0x0000000167077824 */ /* 0x000fe200078e0215 */
[----:B------:R-:W-:Y:S01]  /*2720*/  LEA R6, P4, R20, R114, 0x2 ;  /* 0x0000007214067211 */ /* 0x000fe200078810ff */
[----:B------:R-:W-:-:S03]  /*2730*/  IMAD.SHL.U32 R14, R112, 0x8, RZ ;  /* 0x00000008700e7824 */ /* 0x000fc600078e00ff */
[----:B------:R-:W-:Y:S01]  /*2740*/  LEA.HI.X R7, R20, R115, R7, 0x2, P4 ;  /* 0x0000007314077211 */ /* 0x000fe200020f1407 */
[----:B------:R-:W-:Y:S01]  /*2750*/  IMAD.WIDE.U32 R20, R104, R112, R14 ;  /* 0x0000007068147225 */ /* 0x000fe200078e000e */
[----:B--2---:R-:W-:-:S05]  /*2760*/  LOP3.LUT R11, R5, 0xffffe000, RZ, 0xc0, !PT ;  /* 0xffffe000050b7812 */ /* 0x004fca00078ec0ff */
[----:B------:R-:W-:-:S04]  /*2770*/  FMUL R11, R11, R90 ;  /* 0x0000005a0b0b7220 */ /* 0x000fc80000400000 */
[----:B------:R-:W-:Y:S01]  /*2780*/  FFMA R107, R24, R23, R11 ;  /* 0x00000017186b7223 */ /* 0x000fe2000000000b */
[----:B------:R-:W-:Y:S02]  /*2790*/  LEA.HI.X R11, R106, UR5, R117, 0x2, P3 ;  /* 0x000000056a0b7c11 */ /* 0x000fe400098f1475 */
[----:B------:R-:W-:Y:S02]  /*27a0*/  ISETP.GT.AND P3, PT, R3, RZ, P1 ;  /* 0x000000ff0300720c */ /* 0x000fe40000f64270 */
[----:B------:R-:W-:-:S05]  /*27b0*/  F2FP.TF32.F32.PACK_B R107, R107 ;  /* 0x0000006bff6b723e */ /* 0x000fca00024050ff */
[----:B------:R0:W-:Y:S06]  /*27c0*/  @P2 STG.E desc[UR36][R10.64], R107 ;  /* 0x0000006b0a002986 */ /* 0x0001ec000c101924 */
[----:B------:R-:W-:Y:S05]  /*27d0*/  @!P3 BRA `(.L_x_35) ;  /* 0x000000000004b947 */ /* 0x000fea0003800000 */
[----:B------:R1:W5:Y:S02]  /*27e0*/  LDG.E.LTC128B R5, desc[UR36][R6.64+0x4] ;  /* 0x0000042406057981 */ /* 0x000364000c1e1920 */
.L_x_35:
[----:B------:R-:W-:Y:S05]  /*27f0*/  BSYNC B1 ;  /* 0x0000000000017941 */ /* 0x000fea0003800000 */
.L_x_34:
[----:B-----5:R-:W-:Y:S01]  /*2800*/  LOP3.LUT R15, R5, 0xffffe000, RZ, 0xc0, !PT ;  /* 0xffffe000050f7812 */ /* 0x020fe200078ec0ff */
[----:B------:R-:W-:Y:S01]  /*2810*/  IMAD.IADD R105, R105, 0x1, R21 ;  /* 0x0000000169697824 */ /* 0x000fe200078e0215 */
[----:B------:R-:W-:Y:S01]  /*2820*/  IADD3 R108, P2, R108, R20, RZ ;  /* 0x000000146c6c7210 */ /* 0x000fe20007f5e0ff */
[----:B------:R-:W-:Y:S01]  /*2830*/  IMAD.MOV.U32 R24, RZ, RZ, R5 ;  /* 0x000000ffff187224 */ /* 0x000fe200078e0005 */
[----:B------:R-:W-:Y:S01]  /*2840*/  ISETP.GT.AND P0, PT, R3, 0x8, P0 ;  /* 0x000000080300780c */ /* 0x000fe20000704270 */
[----:B------:R-:W-:Y:S02]  /*2850*/  FMUL R12, R15, R90 ;  /* 0x0000005a0f0c7220 */ /* 0x000fe40000400000 */
[----:B------:R-:W-:Y:S01]  /*2860*/  IMAD.X R13, R105, 0x1, R13, P2 ;  /* 0x00000001690d7824 */ /* 0x000fe200010e060d */
[----:B------:R-:W-:Y:S01]  /*2870*/  LEA R14, P2, R108, R114, 0x2 ;  /* 0x000000726c0e7211 */ /* 0x000fe200078410ff */
[----:B------:R-:W-:-:S03]  /*2880*/  FFMA R25, R25, R23, R12 ;  /* 0x0000001719197223 */ /* 0x000fc6000000000c */
[----:B------:R-:W-:Y:S02]  /*2890*/  LEA.HI.X R15, R108, R115, R13, 0x2, P2 ;  /* 0x000000736c0f7211 */ /* 0x000fe400010f140d */
[----:B------:R-:W-:-:S05]  /*28a0*/  F2FP.TF32.F32.PACK_B R25, R25 ;  /* 0x00000019ff19723e */ /* 0x000fca00024050ff */
[----:B------:R2:W-:Y:S04]  /*28b0*/  @P3 STG.E desc[UR36][R10.64+0x4], R25 ;  /* 0x000004190a003986 */ /* 0x0005e8000c101924 */
[----:B------:R-:W3:Y:S01]  /*28c0*/  @P0 LDG.E.LTC128B R24, desc[UR36][R14.64] ;  /* 0x000000240e180981 */ /* 0x000ee2000c1e1920 */
[----:B------:R-:W-:Y:S01]  /*28d0*/  IADD3 R20, P2, R8, R20, RZ ;  /* 0x0000001408147210 */ /* 0x000fe20007f5e0ff */
[----:B------:R-:W-:Y:S01]  /*28e0*/  BSSY B1, `(.L_x_36) ;  /* 0x0000011000017945 */ /* 0x000fe20003800000 */
[----:B------:R-:W-:-:S03]  /*28f0*/  ISETP.GT.AND P1, PT, R3, 0x8, P1 ;  /* 0x000000080300780c */ /* 0x000fc60000f24270 */
[----:B------:R-:W-:Y:S01]  /*2900*/  IMAD.X R21, R9, 0x1, R105, P2 ;  /* 0x0000000109157824 */ /* 0x000fe200010e0669 */
[C---:B------:R-:W-:Y:S02]  /*2910*/  SHF.L.U64.HI R9, R91.reuse, 0x2, R92 ;  /* 0x000000025b097819 */ /* 0x040fe4000001025c */
[----:B------:R-:W-:Y:S01]  /*2920*/  LEA R12, P2, R91, R10, 0x2 ;  /* 0x0000000a5b0c7211 */ /* 0x000fe200078410ff */
[----:B------:R-:W-:-:S04]  /*2930*/  IMAD.WIDE.U32 R20, R101, R110, R20 ;  /* 0x0000006e65147225 */ /* 0x000fc800078e0014 */
[----:B------:R-:W-:Y:S01]  /*2940*/  IMAD.X R13, R9, 0x1, R11, P2 ;  /* 0x00000001090d7824 */ /* 0x000fe200010e060b */
[----:B------:R-:W-:Y:S02]  /*2950*/  LEA R8, P3, R20, R114, 0x2 ;  /* 0x0000007214087211 */ /* 0x000fe400078610ff */
[----:B---3--:R-:W-:-:S05]  /*2960*/  LOP3.LUT R5, R24, 0xffffe000, RZ, 0xc0, !PT ;  /* 0xffffe00018057812 */ /* 0x008fca00078ec0ff */
[----:B------:R-:W-:-:S04]  /*2970*/  FMUL R5, R5, R90 ;  /* 0x0000005a05057220 */ /* 0x000fc80000400000 */
[----:B------:R-:W-:Y:S01]  /*2980*/  FFMA R101, R26, R23, R5 ;  /* 0x000000171a657223 */ /* 0x000fe20000000005 */
[----:B------:R-:W-:-:S04]  /*2990*/  IMAD.IADD R5, R103, 0x1, R21 ;  /* 0x0000000167057824 */ /* 0x000fc800078e0215 */
[----:B------:R-:W-:Y:S02]  /*29a0*/  F2FP.TF32.F32.PACK_B R101, R101 ;  /* 0x00000065ff65723e */ /* 0x000fe400024050ff */
[----:B------:R-:W-:-:S03]  /*29b0*/  LEA.HI.X R9, R20, R115, R5, 0x2, P3 ;  /* 0x0000007314097211 */ /* 0x000fc600018f1405 */
[----:B------:R2:W-:Y:S01]  /*29c0*/  @P0 STG.E desc[UR36][R12.64], R101 ;  /* 0x000000650c000986 */ /* 0x0005e2000c101924 */
[----:B------:R-:W-:Y:S05]  /*29d0*/  @!P1 BRA `(.L_x_37) ;  /* 0x0000000000049947 */ /* 0x000fea0003800000 */
[----:B------:R3:W5:Y:S02]  /*29e0*/  LDG.E.LTC128B R24, desc[UR36][R8.64+0x4] ;  /* 0x0000042408187981 */ /* 0x000764000c1e1920 */
.L_x_37:
[----:B------:R-:W-:Y:S05]  /*29f0*/  BSYNC B1 ;  /* 0x0000000000017941 */ /* 0x000fea0003800000 */
.L_x_36:
[----:B-----5:R-:W-:Y:S01]  /*2a00*/  LOP3.LUT R5, R24, 0xffffe000, RZ, 0xc0, !PT ;  /* 0xffffe00018057812 */ /* 0x020fe200078ec0ff */
[----:B------:R-:W-:Y:S01]  /*2a10*/  BSSY B1, `(.L_x_38) ;  /* 0x0000009000017945 */ /* 0x000fe20003800000 */
[----:B------:R-:W-:-:S03]  /*2a20*/  ISETP.GT.AND P0, PT, R4, 0x8, PT ;  /* 0x000000080400780c */ /* 0x000fc60003f04270 */
[----:B------:R-:W-:Y:S01]  /*2a30*/  FMUL R14, R5, R90 ;  /* 0x0000005a050e7220 */ /* 0x000fe20000400000 */
[----:B------:R-:W-:-:S03]  /*2a40*/  ISETP.GT.AND P2, PT, R3, RZ, P0 ;  /* 0x000000ff0300720c */ /* 0x000fc60000744270 */
[----:B------:R-:W-:-:S05]  /*2a50*/  FFMA R27, R27, R23, R14 ;  /* 0x000000171b1b7223 */ /* 0x000fca000000000e */
[----:B------:R-:W-:-:S05]  /*2a60*/  F2FP.TF32.F32.PACK_B R27, R27 ;  /* 0x0000001bff1b723e */ /* 0x000fca00024050ff */
[----:B------:R4:W-:Y:S01]  /*2a70*/  @P1 STG.E desc[UR36][R12.64+0x4], R27 ;  /* 0x0000041b0c001986 */ /* 0x0009e2000c101924 */
[----:B------:R-:W-:Y:S05]  /*2a80*/  @!P2 BRA `(.L_x_39) ;  /* 0x000000000004a947 */ /* 0x000fea0003800000 */
[----:B------:R0:W5:Y:S02]  /*2a90*/  LDG.E.LTC128B R24, desc[UR36][R6.64+0x20] ;  /* 0x0000202406187981 */ /* 0x000164000c1e1920 */
.L_x_39:
[----:B------:R-:W-:Y:S05]  /*2aa0*/  BSYNC B1 ;  /* 0x0000000000017941 */ /* 0x000fea0003800000 */
.L_x_38:
        /* <DEDUP_REMOVED lines=10> */
.L_x_41:
[----:B------:R-:W-:Y:S05]  /*2b50*/  BSYNC B1 ;  /* 0x0000000000017941 */ /* 0x000fea0003800000 */
.L_x_40:
[----:B0----5:R-:W-:Y:S01]  /*2b60*/  LOP3.LUT R5, R24, 0xffffe000, RZ, 0xc0, !PT ;  /* 0xffffe00018057812 */ /* 0x021fe200078ec0ff */
[----:B------:R-:W-:Y:S01]  /*2b70*/  BSSY B1, `(.L_x_42) ;  /* 0x0000008000017945 */ /* 0x000fe20003800000 */
[----:B------:R-:W-:-:S03]  /*2b80*/  ISETP.GT.AND P0, PT, R3, 0x8, P0 ;  /* 0x000000080300780c */ /* 0x000fc60000704270 */
[----:B------:R-:W-:-:S04]  /*2b90*/  FMUL R14, R5, R90 ;  /* 0x0000005a050e7220 */ /* 0x000fc80000400000 */
[----:B------:R-:W-:-:S05]  /*2ba0*/  FFMA R29, R29, R23, R14 ;  /* 0x000000171d1d7223 */ /* 0x000fca000000000e */
[----:B------:R-:W-:-:S05]  /*2bb0*/  F2FP.TF32.F32.PACK_B R29, R29 ;  /* 0x0000001dff1d723e */ /* 0x000fca00024050ff */
[----:B------:R0:W-:Y:S01]  /*2bc0*/  @P3 STG.E desc[UR36][R10.64+0x24], R29 ;  /* 0x0000241d0a003986 */ /* 0x0001e2000c101924 */
[----:B------:R-:W-:Y:S05]  /*2bd0*/  @!P0 BRA `(.L_x_43) ;  /* 0x0000000000048947 */ /* 0x000fea0003800000 */
[----:B------:R0:W5:Y:S02]  /*2be0*/  LDG.E.LTC128B R24, desc[UR36][R8.64+0x20] ;  /* 0x0000202408187981 */ /* 0x000164000c1e1920 */
.L_x_43:
[----:B------:R-:W-:Y:S05]  /*2bf0*/  BSYNC B1 ;  /* 0x0000000000017941 */ /* 0x000fea0003800000 */
.L_x_42:
[----:B-----5:R-:W-:Y:S01]  /*2c00*/  LOP3.LUT R5, R24, 0xffffe000, RZ, 0xc0, !PT ;  /* 0xffffe00018057812 */ /* 0x020fe200078ec0ff */
        /* <DEDUP_REMOVED lines=8> */
.L_x_45:
[----:B------:R-:W-:Y:S05]  /*2c90*/  BSYNC B1 ;  /* 0x0000000000017941 */ /* 0x000fea0003800000 */
.L_x_44:
[----:B0----5:R-:W-:Y:S01]  /*2ca0*/  LOP3.LUT R5, R24, 0xffffe000, RZ, 0xc0, !PT ;  /* 0xffffe00018057812 */ /* 0x021fe200078ec0ff */
        /* <DEDUP_REMOVED lines=9> */
.L_x_47:
[----:B------:R-:W-:Y:S05]  /*2d40*/  BSYNC B1 ;  /* 0x0000000000017941 */ /* 0x000fea0003800000 */
.L_x_46:
        /* <DEDUP_REMOVED lines=10> */
.L_x_49:
[----:B------:R-:W-:Y:S05]  /*2df0*/  BSYNC B1 ;  /* 0x0000000000017941 */ /* 0x000fea0003800000 */
.L_x_48:
        /* <DEDUP_REMOVED lines=9> */
.L_x_51:
[----:B------:R-:W-:Y:S05]  /*2e90*/  BSYNC B1 ;  /* 0x0000000000017941 */ /* 0x000fea0003800000 */
.L_x_50:
        /* <DEDUP_REMOVED lines=9> */
.L_x_53:
[----:B------:R-:W-:Y:S05]  /*2f30*/  BSYNC B1 ;  /* 0x0000000000017941 */ /* 0x000fea0003800000 */
.L_x_52:
        /* <DEDUP_REMOVED lines=10> */
.L_x_55:
[----:B------:R-:W-:Y:S05]  /*2fe0*/  BSYNC B1 ;  /* 0x0000000000017941 */ /* 0x000fea0003800000 */
.L_x_54:
        /* <DEDUP_REMOVED lines=10> */
.L_x_57:
[----:B------:R-:W-:Y:S05]  /*3090*/  BSYNC B1 ;  /* 0x0000000000017941 */ /* 0x000fea0003800000 */
.L_x_56:
        /* <DEDUP_REMOVED lines=9> */
.L_x_59:
[----:B------:R-:W-:Y:S05]  /*3130*/  BSYNC B1 ;  /* 0x0000000000017941 */ /* 0x000fea0003800000 */
.L_x_58:
        /* <DEDUP_REMOVED lines=9> */
.L_x_61:
[----:B------:R-:W-:Y:S05]  /*31d0*/  BSYNC B1 ;  /* 0x0000000000017941 */ /* 0x000fea0003800000 */
.L_x_60:
        /* <DEDUP_REMOVED lines=10> */
.L_x_63:
[----:B------:R-:W-:Y:S05]  /*3280*/  BSYNC B1 ;  /* 0x0000000000017941 */ /* 0x000fea0003800000 */
.L_x_62:
        /* <DEDUP_REMOVED lines=10> */
.L_x_65:
[----:B------:R-:W-:Y:S05]  /*3330*/  BSYNC B1 ;  /* 0x0000000000017941 */ /* 0x000fea0003800000 */
.L_x_64:
        /* <DEDUP_REMOVED lines=9> */
.L_x_67:
[----:B------:R-:W-:Y:S05]  /*33d0*/  BSYNC B1 ;  /* 0x0000000000017941 */ /* 0x000fea0003800000 */
.L_x_66:
        /* <DEDUP_REMOVED lines=9> */
.L_x_69:
[----:B------:R-:W-:Y:S05]  /*3470*/  BSYNC B1 ;  /* 0x0000000000017941 */ /* 0x000fea0003800000 */
.L_x_68:
        /* <DEDUP_REMOVED lines=10> */
.L_x_71:
[----:B------:R-:W-:Y:S05]  /*3520*/  BSYNC B1 ;  /* 0x0000000000017941 */ /* 0x000fea0003800000 */
.L_x_70:
        /* <DEDUP_REMOVED lines=10> */
.L_x_73:
[----:B------:R-:W-:Y:S05]  /*35d0*/  BSYNC B1 ;  /* 0x0000000000017941 */ /* 0x000fea0003800000 */
.L_x_72:
        /* <DEDUP_REMOVED lines=9> */
.L_x_75:
[----:B------:R-:W-:Y:S05]  /*3670*/  BSYNC B1 ;  /* 0x0000000000017941 */ /* 0x000fea0003800000 */
.L_x_74:
        /* <DEDUP_REMOVED lines=9> */
.L_x_77:
[----:B------:R-:W-:Y:S05]  /*3710*/  BSYNC B1 ;  /* 0x0000000000017941 */ /* 0x000fea0003800000 */
.L_x_76:
        /* <DEDUP_REMOVED lines=10> */
.L_x_79:
[----:B------:R-:W-:Y:S05]  /*37c0*/  BSYNC B1 ;  /* 0x0000000000017941 */ /* 0x000fea0003800000 */
.L_x_78:
        /* <DEDUP_REMOVED lines=10> */
.L_x_81:
[----:B------:R-:W-:Y:S05]  /*3870*/  BSYNC B1 ;  /* 0x0000000000017941 */ /* 0x000fea0003800000 */
.L_x_80:
        /* <DEDUP_REMOVED lines=9> */
.L_x_83:
[----:B------:R-:W-:Y:S05]  /*3910*/  BSYNC B1 ;  /* 0x0000000000017941 */ /* 0x000fea0003800000 */
.L_x_82:
        /* <DEDUP_REMOVED lines=9> */
.L_x_85:
[----:B------:R-:W-:Y:S05]  /*39b0*/  BSYNC B1 ;  /* 0x0000000000017941 */ /* 0x000fea0003800000 */
.L_x_84:
        /* <DEDUP_REMOVED lines=10> */
.L_x_87:
[----:B------:R-:W-:Y:S05]  /*3a60*/  BSYNC B1 ;  /* 0x0000000000017941 */ /* 0x000fea0003800000 */
.L_x_86:
        /* <DEDUP_REMOVED lines=10> */
.L_x_89:
[----:B------:R-:W-:Y:S05]  /*3b10*/  BSYNC B1 ;  /* 0x0000000000017941 */ /* 0x000fea0003800000 */
.L_x_88:
        /* <DEDUP_REMOVED lines=9> */
.L_x_91:
[----:B------:R-:W-:Y:S05]  /*3bb0*/  BSYNC B1 ;  /* 0x0000000000017941 */ /* 0x000fea0003800000 */
.L_x_90:
        /* <DEDUP_REMOVED lines=9> */
.L_x_93:
[----:B------:R-:W-:Y:S05]  /*3c50*/  BSYNC B1 ;  /* 0x0000000000017941 */ /* 0x000fea0003800000 */
.L_x_92:
        /* <DEDUP_REMOVED lines=10> */
.L_x_95:
[----:B------:R-:W-:Y:S05]  /*3d00*/  BSYNC B1 ;  /* 0x0000000000017941 */ /* 0x000fea0003800000 */
.L_x_94:
        /* <DEDUP_REMOVED lines=10> */
.L_x_97:
[----:B------:R-:W-:Y:S05]  /*3db0*/  BSYNC B1 ;  /* 0x0000000000017941 */ /* 0x000fea0003800000 */
.L_x_96:
        /* <DEDUP_REMOVED lines=9> */
.L_x_99:
[----:B------:R-:W-:Y:S05]  /*3e50*/  BSYNC B1 ;  /* 0x0000000000017941 */ /* 0x000fea0003800000 */
.L_x_98:
        /* <DEDUP_REMOVED lines=9> */
.L_x_101:
[----:B------:R-:W-:Y:S05]  /*3ef0*/  BSYNC B1 ;  /* 0x0000000000017941 */ /* 0x000fea0003800000 */
.L_x_100:
        /* <DEDUP_REMOVED lines=10> */
.L_x_103:
[----:B------:R-:W-:Y:S05]  /*3fa0*/  BSYNC B1 ;  /* 0x0000000000017941 */ /* 0x000fea0003800000 */
.L_x_102:
        /* <DEDUP_REMOVED lines=10> */
.L_x_105:
[----:B------:R-:W-:Y:S05]  /*4050*/  BSYNC B1 ;  /* 0x0000000000017941 */ /* 0x000fea0003800000 */
.L_x_104:
        /* <DEDUP_REMOVED lines=9> */
.L_x_107:
[----:B------:R-:W-:Y:S05]  /*40f0*/  BSYNC B1 ;  /* 0x0000000000017941 */ /* 0x000fea0003800000 */
.L_x_106:
        /* <DEDUP_REMOVED lines=9> */
.L_x_109:
[----:B------:R-:W-:Y:S05]  /*4190*/  BSYNC B1 ;  /* 0x0000000000017941 */ /* 0x000fea0003800000 */
.L_x_108:
        /* <DEDUP_REMOVED lines=10> */
.L_x_111:
[----:B------:R-:W-:Y:S05]  /*4240*/  BSYNC B1 ;  /* 0x0000000000017941 */ /* 0x000fea0003800000 */
.L_x_110:
        /* <DEDUP_REMOVED lines=10> */
.L_x_113:
[----:B------:R-:W-:Y:S05]  /*42f0*/  BSYNC B1 ;  /* 0x0000000000017941 */ /* 0x000fea0003800000 */
.L_x_112:
        /* <DEDUP_REMOVED lines=9> */
.L_x_115:
[----:B------:R-:W-:Y:S05]  /*4390*/  BSYNC B1 ;  /* 0x0000000000017941 */ /* 0x000fea0003800000 */
.L_x_114:
        /* <DEDUP_REMOVED lines=9> */
.L_x_117:
[----:B------:R-:W-:Y:S05]  /*4430*/  BSYNC B1 ;  /* 0x0000000000017941 */ /* 0x000fea0003800000 */
.L_x_116:
        /* <DEDUP_REMOVED lines=10> */
.L_x_119:
[----:B------:R-:W-:Y:S05]  /*44e0*/  BSYNC B1 ;  /* 0x0000000000017941 */ /* 0x000fea0003800000 */
.L_x_118:
        /* <DEDUP_REMOVED lines=10> */
.L_x_121:
[----:B------:R-:W-:Y:S05]  /*4590*/  BSYNC B1 ;  /* 0x0000000000017941 */ /* 0x000fea0003800000 */
.L_x_120:
        /* <DEDUP_REMOVED lines=9> */
.L_x_123:
[----:B------:R-:W-:Y:S05]  /*4630*/  BSYNC B1 ;  /* 0x0000000000017941 */ /* 0x000fea0003800000 */
.L_x_122:
        /* <DEDUP_REMOVED lines=9> */
.L_x_125:
[----:B------:R-:W-:Y:S05]  /*46d0*/  BSYNC B1 ;  /* 0x0000000000017941 */ /* 0x000fea0003800000 */
.L_x_124:
        /* <DEDUP_REMOVED lines=10> */
.L_x_127:
[----:B------:R-:W-:Y:S05]  /*4780*/  BSYNC B1 ;  /* 0x0000000000017941 */ /* 0x000fea0003800000 */
.L_x_126:
        /* <DEDUP_REMOVED lines=10> */
.L_x_129:
[----:B------:R-:W-:Y:S05]  /*4830*/  BSYNC B1 ;  /* 0x0000000000017941 */ /* 0x000fea0003800000 */
.L_x_128:
        /* <DEDUP_REMOVED lines=9> */
.L_x_131:
[----:B------:R-:W-:Y:S05]  /*48d0*/  BSYNC B1 ;  /* 0x0000000000017941 */ /* 0x000fea0003800000 */
.L_x_130:
        /* <DEDUP_REMOVED lines=9> */
.L_x_133:
[----:B------:R-:W-:Y:S05]  /*4970*/  BSYNC B1 ;  /* 0x0000000000017941 */ /* 0x000fea0003800000 */
.L_x_132:
        /* <DEDUP_REMOVED lines=10> */
.L_x_135:
[----:B------:R-:W-:Y:S05]  /*4a20*/  BSYNC B1 ;  /* 0x0000000000017941 */ /* 0x000fea0003800000 */
.L_x_134:
        /* <DEDUP_REMOVED lines=10> */
.L_x_137:
[----:B------:R-:W-:Y:S05]  /*4ad0*/  BSYNC B1 ;  /* 0x0000000000017941 */ /* 0x000fea0003800000 */
.L_x_136:
        /* <DEDUP_REMOVED lines=9> */
.L_x_139:
[----:B------:R-:W-:Y:S05]  /*4b70*/  BSYNC B1 ;  /* 0x0000000000017941 */ /* 0x000fea0003800000 */
.L_x_138:
        /* <DEDUP_REMOVED lines=9> */
.L_x_141:
[----:B------:R-:W-:Y:S05]  /*4c10*/  BSYNC B1 ;  /* 0x0000000000017941 */ /* 0x000fea0003800000 */
.L_x_140:
        /* <DEDUP_REMOVED lines=10> */
.L_x_143:
[----:B------:R-:W-:Y:S05]  /*4cc0*/  BSYNC B1 ;  /* 0x0000000000017941 */ /* 0x000fea0003800000 */
.L_x_142:
        /* <DEDUP_REMOVED lines=10> */
.L_x_145:
[----:B------:R-:W-:Y:S05]  /*4d70*/  BSYNC B1 ;  /* 0x0000000000017941 */ /* 0x000fea0003800000 */
.L_x_144:
        /* <DEDUP_REMOVED lines=9> */
.L_x_147:
[----:B------:R-:W-:Y:S05]  /*4e10*/  BSYNC B1 ;  /* 0x0000000000017941 */ /* 0x000fea0003800000 */
.L_x_146:
        /* <DEDUP_REMOVED lines=9> */
.L_x_149:
[----:B------:R-:W-:Y:S05]  /*4eb0*/  BSYNC B1 ;  /* 0x0000000000017941 */ /* 0x000fea0003800000 */
.L_x_148:
        /* <DEDUP_REMOVED lines=10> */
.L_x_151:
[----:B------:R-:W-:Y:S05]  /*4f60*/  BSYNC B1 ;  /* 0x0000000000017941 */ /* 0x000fea0003800000 */
.L_x_150:
[----:B-----5:R-:W-:Y:S01]  /*4f70*/  LOP3.LUT R5, R24, 0xffffe000, RZ, 0xc0, !PT ;  /* 0xffffe00018057812 */ /* 0x020fe200078ec0ff */
[----:B------:R-:W-:Y:S01]  /*4f80*/  BSSY B1, `(.L_x_152) ;  /* 0x000000b000017945 */ /* 0x000fe20003800000 */
[----:B------:R-:W-:Y:S01]  /*4f90*/  ISETP.GT.AND P1, PT, R4, 0x79, PT ;  /* 0x000000790400780c */ /* 0x000fe20003f24270 */
[----:B------:R-:W-:Y:S02]  /*4fa0*/  @P2 IMAD.MOV.U32 R4, RZ, RZ, R10 ;  /* 0x000000ffff042224 */ /* 0x000fe400078e000a */
[----:B------:R-:W-:Y:S01]  /*4fb0*/  FMUL R5, R5, R90 ;  /* 0x0000005a05057220 */ /* 0x000fe20000400000 */
[----:B------:R-:W-:-:S03]  /*4fc0*/  ISETP.GT.AND P3, PT, R3, RZ, P1 ;  /* 0x000000ff0300720c */ /* 0x000fc60000f64270 */
[----:B------:R-:W-:Y:S01]  /*4fd0*/  FFMA R15, R84, R23, R5 ;  /* 0x00000017540f7223 */ /* 0x000fe20000000005 */
[----:B------:R-:W-:-:S04]  /*4fe0*/  @P2 IMAD.MOV.U32 R5, RZ, RZ, R11 ;  /* 0x000000ffff052224 */ /* 0x000fc800078e000b */
[----:B------:R-:W-:-:S05]  /*4ff0*/  F2FP.TF32.F32.PACK_B R15, R15 ;  /* 0x0000000fff0f723e */ /* 0x000fca00024050ff */
[----:B------:R0:W-:Y:S01]  /*5000*/  @P2 STG.E desc[UR36][R4.64+0x1e0], R15 ;  /* 0x0001e00f04002986 */ /* 0x0001e2000c101924 */
[----:B------:R-:W-:Y:S05]  /*5010*/  @!P3 BRA `(.L_x_153) ;  /* 0x000000000004b947 */ /* 0x000fea0003800000 */
[----:B------:R0:W5:Y:S02]  /*5020*/  LDG.E.LTC128B R24, desc[UR36][R6.64+0x1e4] ;  /* 0x0001e42406187981 */ /* 0x000164000c1e1920 */
.L_x_153:
[----:B------:R-:W-:Y:S05]  /*5030*/  BSYNC B1 ;  /* 0x0000000000017941 */ /* 0x000fea0003800000 */
.L_x_152:
        /* <DEDUP_REMOVED lines=9> */
.L_x_155:
[----:B------:R-:W-:Y:S05]  /*50d0*/  BSYNC B1 ;  /* 0x0000000000017941 */ /* 0x000fea0003800000 */
.L_x_154:
[----:B-----5:R-:W-:Y:S01]  /*50e0*/  LOP3.LUT R5, R24, 0xffffe000, RZ, 0xc0, !PT ;  /* 0xffffe00018057812 */ /* 0x020fe200078ec0ff */
[----:B------:R-:W-:Y:S01]  /*50f0*/  @P0 IMAD.MOV.U32 R4, RZ, RZ, R12 ;  /* 0x000000ffff040224 */ /* 0x000fe200078e000c */
[----:B------:R-:W-:Y:S01]  /*5100*/  ISETP.GT.AND P1, PT, R3, 0x8, P1 ;  /* 0x000000080300780c */ /* 0x000fe20000f24270 */
[----:B------:R-:W-:Y:S02]  /*5110*/  BSSY B1, `(.L_x_156) ;  /* 0x0000008000017945 */ /* 0x000fe40003800000 */
[----:B------:R-:W-:-:S04]  /*5120*/  FMUL R5, R5, R90 ;  /* 0x0000005a05057220 */ /* 0x000fc80000400000 */
[----:B-1----:R-:W-:Y:S01]  /*5130*/  FFMA R7, R86, R23, R5 ;  /* 0x0000001756077223 */ /* 0x002fe20000000005 */
[----:B------:R-:W-:-:S04]  /*5140*/  @P0 IMAD.MOV.U32 R5, RZ, RZ, R13 ;  /* 0x000000ffff050224 */ /* 0x000fc800078e000d */
[----:B------:R-:W-:-:S05]  /*5150*/  F2FP.TF32.F32.PACK_B R7, R7 ;  /* 0x00000007ff07723e */ /* 0x000fca00024050ff */
[----:B------:R1:W-:Y:S01]  /*5160*/  @P0 STG.E desc[UR36][R4.64+0x1e0], R7 ;  /* 0x0001e00704000986 */ /* 0x0003e2000c101924 */
[----:B------:R-:W-:Y:S05]  /*5170*/  @!P1 BRA `(.L_x_157) ;  /* 0x0000000000049947 */ /* 0x000fea0003800000 */
[----:B------:R0:W5:Y:S02]  /*5180*/  LDG.E.LTC128B R24, desc[UR36][R8.64+0x1e4] ;  /* 0x0001e42408187981 */ /* 0x000164000c1e1920 */
.L_x_157:
[----:B------:R-:W-:Y:S05]  /*5190*/  BSYNC B1 ;  /* 0x0000000000017941 */ /* 0x000fea0003800000 */
.L_x_156:
[----:B------:R-:W-:Y:S05]  /*51a0*/  @!P1 BRA `(.L_x_158) ;  /* 0x0000001000e89947 */ /* 0x000fea0003800000 */
[----:B-----5:R-:W-:-:S05]  /*51b0*/  LOP3.LUT R3, R24, 0xffffe000, RZ, 0xc0, !PT ;  /* 0xffffe00018037812 */ /* 0x020fca00078ec0ff */
[----:B-1----:R-:W-:-:S04]  /*51c0*/  FMUL R4, R3, R90 ;  /* 0x0000005a03047220 */ /* 0x002fc80000400000 */
[----:B------:R-:W-:-:S05]  /*51d0*/  FFMA R87, R87, R23, R4 ;  /* 0x0000001757577223 */ /* 0x000fca0000000004 */
[----:B------:R-:W-:-:S05]  /*51e0*/  F2FP.TF32.F32.PACK_B R87, R87 ;  /* 0x00000057ff57723e */ /* 0x000fca00024050ff */
[----:B------:R1:W-:Y:S01]  /*51f0*/  STG.E desc[UR36][R12.64+0x1e4], R87 ;  /* 0x0001e4570c007986 */ /* 0x0003e2000c101924 */
[----:B------:R-:W-:Y:S05]  /*5200*/  BRA `(.L_x_158) ;  /* 0x0000001000d07947 */ /* 0x000fea0003800000 */
.L_x_33:
[----:B------:R-:W-:Y:S01]  /*5210*/  ISETP.GT.AND P4, PT, R4, 0x1, PT ;  /* 0x000000010400780c */ /* 0x000fe20003f84270 */
[----:B------:R-:W-:Y:S01]  /*5220*/  ULDC.64 UR4, c[0x0][0x5c0] ;  /* 0x0001700000047ab9 */ /* 0x000fe20000000a00 */
[-C--:B------:R-:W-:Y:S01]  /*5230*/  FMUL R5, R24, R23.reuse ;  /* 0x0000001718057220 */ /* 0x080fe20000400000 */
[----:B------:R-:W-:Y:S01]  /*5240*/  LEA R6, P3, R106, UR4, 0x2 ;  /* 0x000000046a067c11 */ /* 0x000fe2000f8610ff */
[-C--:B------:R-:W-:Y:S01]  /*5250*/  FMUL R25, R25, R23.reuse ;  /* 0x0000001719197220 */ /* 0x080fe20000400000 */
[----:B------:R-:W-:Y:S01]  /*5260*/  ISETP.GT.AND P1, PT, R3, RZ, P4 ;  /* 0x000000ff0300720c */ /* 0x000fe20002724270 */
[-C--:B------:R-:W-:Y:S01]  /*5270*/  FMUL R11, R26, R23.reuse ;  /* 0x000000171a0b7220 */ /* 0x080fe20000400000 */
[----:B------:R-:W-:Y:S01]  /*5280*/  LEA.HI.X R7, R106, UR5, R117, 0x2, P3 ;  /* 0x000000056a077c11 */ /* 0x000fe200098f1475 */
[----:B------:R-:W-:Y:S01]  /*5290*/  FMUL R27, R27, R23 ;  /* 0x000000171b1b7220 */ /* 0x000fe20000400000 */
[----:B------:R-:W-:Y:S01]  /*52a0*/  F2FP.TF32.F32.PACK_B R5, R5 ;  /* 0x00000005ff05723e */ /* 0x000fe200024050ff */
[----:B------:R-:W-:Y:S01]  /*52b0*/  FMUL R29, R29, R23 ;  /* 0x000000171d1d7220 */ /* 0x000fe20000400000 */
[----:B------:R-:W-:Y:S01]  /*52c0*/  F2FP.TF32.F32.PACK_B R25, R25 ;  /* 0x00000019ff19723e */ /* 0x000fe200024050ff */
[-C--:B------:R-:W-:Y:S01]  /*52d0*/  FMUL R31, R31, R23.reuse ;  /* 0x000000171f1f7220 */ /* 0x080fe20000400000 */
[C---:B------:R-:W-:Y:S01]  /*52e0*/  SHF.L.U64.HI R9, R91.reuse, 0x2, R92 ;  /* 0x000000025b097819 */ /* 0x040fe2000001025c */
[----:B------:R0:W-:Y:S01]  /*52f0*/  @P2 STG.E desc[UR36][R6.64], R5 ;  /* 0x0000000506002986 */ /* 0x0001e2000c101924 */
[----:B------:R-:W-:Y:S01]  /*5300*/  LEA R8, P3, R91, R6, 0x2 ;  /* 0x000000065b087211 */ /* 0x000fe200078610ff */
[-C--:B------:R-:W-:Y:S01]  /*5310*/  FMUL R13, R32, R23.reuse ;  /* 0x00000017200d7220 */ /* 0x080fe20000400000 */
[C---:B------:R-:W-:Y:S01]  /*5320*/  ISETP.GT.AND P2, PT, R4.reuse, 0x8, PT ;  /* 0x000000080400780c */ /* 0x040fe20003f44270 */
[----:B------:R-:W-:Y:S01]  /*5330*/  @P1 STG.E desc[UR36][R6.64+0x4], R25 ;  /* 0x0000041906001986 */ /* 0x000fe2000c101924 */
[----:B------:R-:W-:Y:S01]  /*5340*/  ISETP.GT.AND P1, PT, R4, 0x9, PT ;  /* 0x000000090400780c */ /* 0x000fe20003f24270 */
[----:B------:R-:W-:Y:S01]  /*5350*/  IMAD.X R9, R9, 0x1, R7, P3 ;  /* 0x0000000109097824 */ /* 0x000fe200018e0607 */
[----:B------:R-:W-:Y:S01]  /*5360*/  ISETP.GT.AND P0, PT, R3, 0x8, P0 ;  /* 0x000000080300780c */ /* 0x000fe20000704270 */
[-C--:B------:R-:W-:Y:S01]  /*5370*/  FMUL R33, R33, R23.reuse ;  /* 0x0000001721217220 */ /* 0x080fe20000400000 */
[----:B------:R-:W-:Y:S01]  /*5380*/  ISETP.GT.AND P4, PT, R3, 0x8, P4 ;  /* 0x000000080300780c */ /* 0x000fe20002784270 */
[-C--:B------:R-:W-:Y:S01]  /*5390*/  FMUL R35, R35, R23.reuse ;  /* 0x0000001723237220 */ /* 0x080fe20000400000 */
[C---:B------:R-:W-:Y:S01]  /*53a0*/  ISETP.GT.AND P5, PT, R3.reuse, RZ, P2 ;  /* 0x000000ff0300720c */ /* 0x040fe200017a4270 */
[-C--:B0-----:R-:W-:Y:S01]  /*53b0*/  FMUL R5, R28, R23.reuse ;  /* 0x000000171c057220 */ /* 0x081fe20000400000 */
[----:B------:R-:W-:Y:S01]  /*53c0*/  ISETP.GT.AND P3, PT, R3, RZ, P1 ;  /* 0x000000ff0300720c */ /* 0x000fe20000f64270 */
[----:B------:R-:W-:Y:S01]  /*53d0*/  FMUL R37, R37, R23 ;  /* 0x0000001725257220 */ /* 0x000fe20000400000 */
[----:B------:R-:W-:Y:S01]  /*53e0*/  F2FP.TF32.F32.PACK_B R11, R11 ;  /* 0x0000000bff0b723e */ /* 0x000fe200024050ff */
[----:B------:R-:W-:Y:S01]  /*53f0*/  FMUL R39, R39, R23 ;  /* 0x0000001727277220 */ /* 0x000fe20000400000 */
[----:B------:R-:W-:Y:S01]  /*5400*/  F2FP.TF32.F32.PACK_B R27, R27 ;  /* 0x0000001bff1b723e */ /* 0x000fe200024050ff */
[----:B------:R-:W-:Y:S01]  /*5410*/  FMUL R41, R41, R23 ;  /* 0x0000001729297220 */ /* 0x000fe20000400000 */
[----:B------:R-:W-:Y:S01]  /*5420*/  F2FP.TF32.F32.PACK_B R5, R5 ;  /* 0x00000005ff05723e */ /* 0x000fe200024050ff */
[----:B------:R0:W-:Y:S01]  /*5430*/  @P0 STG.E desc[UR36][R8.64], R11 ;  /* 0x0000000b08000986 */ /* 0x0001e2000c101924 */
[----:B------:R-:W-:Y:S01]  /*5440*/  F2FP.TF32.F32.PACK_B R29, R29 ;  /* 0x0000001dff1d723e */ /* 0x000fe200024050ff */
[-C--:B------:R-:W-:Y:S01]  /*5450*/  FMUL R43, R43, R23.reuse ;  /* 0x000000172b2b7220 */ /* 0x080fe20000400000 */
[C---:B------:R-:W-:Y:S01]  /*5460*/  ISETP.GT.AND P0, PT, R4.reuse, 0x10, PT ;  /* 0x000000100400780c */ /* 0x040fe20003f04270 */
[----:B------:R-:W-:Y:S01]  /*5470*/  @P4 STG.E desc[UR36][R8.64+0x4], R27 ;  /* 0x0000041b08004986 */ /* 0x000fe2000c101924 */
[----:B------:R-:W-:Y:S01]  /*5480*/  ISETP.GT.AND P2, PT, R3, 0x8, P2 ;  /* 0x000000080300780c */ /* 0x000fe20001744270 */
[-C--:B------:R-:W-:Y:S01]  /*5490*/  FMUL R45, R45, R23.reuse ;  /* 0x000000172d2d7220 */ /* 0x080fe20000400000 */
[C---:B------:R-:W-:Y:S01]  /*54a0*/  ISETP.GT.AND P1, PT, R3.reuse, 0x8, P1 ;  /* 0x000000080300780c */ /* 0x040fe20000f24270 */
[----:B------:R1:W-:Y:S01]  /*54b0*/  @P5 STG.E desc[UR36][R6.64+0x20], R5 ;  /* 0x0000200506005986 */ /* 0x0003e2000c101924 */
[----:B------:R-:W-:Y:S01]  /*54c0*/  ISETP.GT.AND P5, PT, R3, RZ, P0 ;  /* 0x000000ff0300720c */ /* 0x000fe200007a4270 */
[----:B------:R-:W-:Y:S01]  /*54d0*/  FMUL R47, R47, R23 ;  /* 0x000000172f2f7220 */ /* 0x000fe20000400000 */
[----:B------:R-:W-:Y:S01]  /*54e0*/  F2FP.TF32.F32.PACK_B R31, R31 ;  /* 0x0000001fff1f723e */ /* 0x000fe200024050ff */
[----:B------:R-:W-:Y:S01]  /*54f0*/  @P3 STG.E desc[UR36][R6.64+0x24], R29 ;  /* 0x0000241d06003986 */ /* 0x000fe2000c101924 */
[----:B------:R-:W-:Y:S01]  /*5500*/  ISETP.GT.AND P3, PT, R4, 0x11, PT ;  /* 0x000000110400780c */ /* 0x000fe20003f64270 */
[----:B0-----:R-:W-:Y:S01]  /*5510*/  FMUL R11, R30, R23 ;  /* 0x000000171e0b7220 */ /* 0x001fe20000400000 */
[----:B------:R-:W-:Y:S01]  /*5520*/  F2FP.TF32.F32.PACK_B R13, R13 ;  /* 0x0000000dff0d723e */ /* 0x000fe200024050ff */
[-C--:B------:R-:W-:Y:S01]  /*5530*/  FMUL R49, R49, R23.reuse ;  /* 0x0000001731317220 */ /* 0x080fe20000400000 */
[----:B------:R-:W-:Y:S01]  /*5540*/  ISETP.GT.AND P4, PT, R3, RZ, P3 ;  /* 0x000000ff0300720c */ /* 0x000fe20001f84270 */
[----:B------:R-:W-:Y:S01]  /*5550*/  FMUL R51, R51, R23 ;  /* 0x0000001733337220 */ /* 0x000fe20000400000 */
[----:B------:R-:W-:Y:S01]  /*5560*/  F2FP.TF32.F32.PACK_B R11, R11 ;  /* 0x0000000bff0b723e */ /* 0x000fe200024050ff */
[----:B-1----:R-:W-:Y:S01]  /*5570*/  FMUL R5, R34, R23 ;  /* 0x0000001722057220 */ /* 0x002fe20000400000 */
[----:B------:R-:W-:Y:S01]  /*5580*/  F2FP.TF32.F32.PACK_B R33, R33 ;  /* 0x00000021ff21723e */ /* 0x000fe200024050ff */
[-C--:B------:R-:W-:Y:S01]  /*5590*/  FMUL R53, R53, R23.reuse ;  /* 0x0000001735357220 */ /* 0x080fe20000400000 */
[----:B------:R-:W-:Y:S01]  /*55a0*/  ISETP.GT.AND P0, PT, R3, 0x8, P0 ;  /* 0x000000080300780c */ /* 0x000fe20000704270 */
[----:B------:R0:W-:Y:S01]  /*55b0*/  @P2 STG.E desc[UR36][R8.64+0x20], R11 ;  /* 0x0000200b08002986 */ /* 0x0001e2000c101924 */
[C---:B------:R-:W-:Y:S01]  /*55c0*/  ISETP.GT.AND P2, PT, R4.reuse, 0x19, PT ;  /* 0x000000190400780c */ /* 0x040fe20003f44270 */
[----:B------:R-:W-:Y:S01]  /*55d0*/  FMUL R55, R55, R23 ;  /* 0x0000001737377220 */ /* 0x000fe20000400000 */
[----:B------:R-:W-:Y:S01]  /*55e0*/  F2FP.TF32.F32.PACK_B R5, R5 ;  /* 0x00000005ff05723e */ /* 0x000fe200024050ff */
[----:B------:R-:W-:Y:S01]  /*55f0*/  @P1 STG.E desc[UR36][R8.64+0x24], R31 ;  /* 0x0000241f08001986 */ /* 0x000fe2000c101924 */
[----:B------:R-:W-:Y:S01]  /*5600*/  ISETP.GT.AND P1, PT, R4, 0x18, PT ;  /* 0x000000180400780c */ /* 0x000fe20003f24270 */
[----:B------:R-:W-:Y:S01]  /*5610*/  FMUL R57, R57, R23 ;  /* 0x0000001739397220 */ /* 0x000fe20000400000 */
[----:B------:R-:W-:Y:S01]  /*5620*/  F2FP.TF32.F32.PACK_B R35, R35 ;  /* 0x00000023ff23723e */ /* 0x000fe200024050ff */
[----:B------:R1:W-:Y:S01]  /*5630*/  @P5 STG.E desc[UR36][R6.64+0x40], R13 ;  /* 0x0000400d06005986 */ /* 0x0003e2000c101924 */
[----:B------:R-:W-:Y:S01]  /*5640*/  ISETP.GT.AND P5, PT, R3, RZ, P1 ;  /* 0x000000ff0300720c */ /* 0x000fe20000fa4270 */
[----:B------:R-:W-:Y:S01]  /*5650*/  FMUL R59, R59, R23 ;  /* 0x000000173b3b7220 */ /* 0x000fe20000400000 */
[----:B------:R-:W-:Y:S01]  /*5660*/  F2FP.TF32.F32.PACK_B R37, R37 ;  /* 0x00000025ff25723e */ /* 0x000fe200024050ff */
[----:B------:R-:W-:Y:S01]  /*5670*/  @P4 STG.E desc[UR36][R6.64+0x44], R33 ;  /* 0x0000442106004986 */ /* 0x000fe2000c101924 */
[C---:B------:R-:W-:Y:S01]  /*5680*/  ISETP.GT.AND P4, PT, R3.reuse, 0x8, P3 ;  /* 0x000000080300780c */ /* 0x040fe20001f84270 */
[-C--:B0-----:R-:W-:Y:S01]  /*5690*/  FMUL R11, R36, R23.reuse ;  /* 0x00000017240b7220 */ /* 0x081fe20000400000 */
[----:B------:R-:W-:Y:S01]  /*56a0*/  ISETP.GT.AND P3, PT, R3, RZ, P2 ;  /* 0x000000ff0300720c */ /* 0x000fe20001764270 */
[----:B------:R0:W-:Y:S01]  /*56b0*/  @P0 STG.E desc[UR36][R8.64+0x40], R5 ;  /* 0x0000400508000986 */ /* 0x0001e2000c101924 */
[----:B------:R-:W-:Y:S01]  /*56c0*/  ISETP.GT.AND P0, PT, R4, 0x20, PT ;  /* 0x000000200400780c */ /* 0x000fe20003f04270 */
[----:B------:R-:W-:Y:S01]  /*56d0*/  FMUL R61, R61, R23 ;  /* 0x000000173d3d7220 */ /* 0x000fe20000400000 */
[----:B------:R-:W-:Y:S01]  /*56e0*/  F2FP.TF32.F32.PACK_B R11, R11 ;  /* 0x0000000bff0b723e */ /* 0x000fe200024050ff */
[-C--:B-1----:R-:W-:Y:S01]  /*56f0*/  FMUL R13, R40, R23.reuse ;  /* 0x00000017280d7220 */ /* 0x082fe20000400000 */
[----:B------:R-:W-:Y:S01]  /*5700*/  ISETP.GT.AND P1, PT, R3, 0x8, P1 ;  /* 0x000000080300780c */ /* 0x000fe20000f24270 */
[----:B------:R-:W-:Y:S01]  /*5710*/  FMUL R63, R63, R23 ;  /* 0x000000173f3f7220 */ /* 0x000fe20000400000 */
[----:B------:R-:W-:Y:S01]  /*5720*/  F2FP.TF32.F32.PACK_B R39, R39 ;  /* 0x00000027ff27723e */ /* 0x000fe200024050ff */
[----:B------:R-:W-:Y:S01]  /*5730*/  FMUL R65, R65, R23 ;  /* 0x0000001741417220 */ /* 0x000fe20000400000 */
[----:B------:R-:W-:Y:S01]  /*5740*/  F2FP.TF32.F32.PACK_B R13, R13 ;  /* 0x0000000dff0d723e */ /* 0x000fe200024050ff */
[----:B------:R-:W-:Y:S01]  /*5750*/  @P4 STG.E desc[UR36][R8.64+0x44], R35 ;  /* 0x0000442308004986 */ /* 0x000fe2000c101924 */
[C---:B------:R-:W-:Y:S01]  /*5760*/  ISETP.GT.AND P4, PT, R3.reuse, 0x8, P2 ;  /* 0x000000080300780c */ /* 0x040fe20001784270 */
[-C--:B0-----:R-:W-:Y:S01]  /*5770*/  FMUL R5, R38, R23.reuse ;  /* 0x0000001726057220 */ /* 0x081fe20000400000 */
[C---:B------:R-:W-:Y:S01]  /*5780*/  ISETP.GT.AND P2, PT, R4.reuse, 0x21, PT ;  /* 0x000000210400780c */ /* 0x040fe20003f44270 */
[----:B------:R0:W-:Y:S01]  /*5790*/  @P5 STG.E desc[UR36][R6.64+0x60], R11 ;  /* 0x0000600b06005986 */ /* 0x0001e2000c101924 */
[----:B------:R-:W-:Y:S01]  /*57a0*/  ISETP.GT.AND P5, PT, R3, RZ, P0 ;  /* 0x000000ff0300720c */ /* 0x000fe200007a4270 */
[----:B------:R-:W-:Y:S01]  /*57b0*/  FMUL R67, R67, R23 ;  /* 0x0000001743437220 */ /* 0x000fe20000400000 */
[----:B------:R-:W-:Y:S01]  /*57c0*/  F2FP.TF32.F32.PACK_B R5, R5 ;  /* 0x00000005ff05723e */ /* 0x000fe200024050ff */
[----:B------:R-:W-:Y:S01]  /*57d0*/  @P3 STG.E desc[UR36][R6.64+0x64], R37 ;  /* 0x0000642506003986 */ /* 0x000fe2000c101924 */
[----:B------:R-:W-:Y:S01]  /*57e0*/  ISETP.GT.AND P3, PT, R3, RZ, P2 ;  /* 0x000000ff0300720c */ /* 0x000fe20001764270 */
[----:B------:R-:W-:Y:S01]  /*57f0*/  FMUL R69, R69, R23 ;  /* 0x0000001745457220 */ /* 0x000fe20000400000 */
[----:B------:R-:W-:Y:S01]  /*5800*/  F2FP.TF32.F32.PACK_B R41, R41 ;  /* 0x00000029ff29723e */ /* 0x000fe200024050ff */
[----:B------:R1:W-:Y:S01]  /*5810*/  @P1 STG.E desc[UR36][R8.64+0x60], R5 ;  /* 0x0000600508001986 */ /* 0x0003e2000c101924 */
[----:B------:R-:W-:Y:S01]  /*5820*/  ISETP.GT.AND P1, PT, R4, 0x28, PT ;  /* 0x000000280400780c */ /* 0x000fe20003f24270 */
[-C--:B------:R-:W-:Y:S01]  /*5830*/  FMUL R71, R71, R23.reuse ;  /* 0x0000001747477220 */ /* 0x080fe20000400000 */
[C---:B------:R-:W-:Y:S01]  /*5840*/  ISETP.GT.AND P0, PT, R3.reuse, 0x8, P0 ;  /* 0x000000080300780c */ /* 0x040fe20000704270 */
[----:B------:R-:W-:Y:S01]  /*5850*/  @P4 STG.E desc[UR36][R8.64+0x64], R39 ;  /* 0x0000642708004986 */ /* 0x000fe2000c101924 */
[C---:B------:R-:W-:Y:S01]  /*5860*/  ISETP.GT.AND P4, PT, R3.reuse, 0x8, P2 ;  /* 0x000000080300780c */ /* 0x040fe20001784270 */
[-C--:B0-----:R-:W-:Y:S01]  /*5870*/  FMUL R11, R44, R23.reuse ;  /* 0x000000172c0b7220 */ /* 0x081fe20000400000 */
[----:B------:R-:W-:Y:S01]  /*5880*/  ISETP.GT.AND P2, PT, R4, 0x29, PT ;  /* 0x000000290400780c */ /* 0x000fe20003f44270 */
[----:B------:R0:W-:Y:S01]  /*5890*/  @P5 STG.E desc[UR36][R6.64+0x80], R13 ;  /* 0x0000800d06005986 */ /* 0x0001e2000c101924 */
[----:B------:R-:W-:Y:S01]  /*58a0*/  ISETP.GT.AND P5, PT, R3, RZ, P1 ;  /* 0x000000ff0300720c */ /* 0x000fe20000fa4270 */
[----:B------:R-:W-:Y:S01]  /*58b0*/  FMUL R73, R73, R23 ;  /* 0x0000001749497220 */ /* 0x000fe20000400000 */
[----:B------:R-:W-:Y:S01]  /*58c0*/  F2FP.TF32.F32.PACK_B R43, R43 ;  /* 0x0000002bff2b723e */ /* 0x000fe200024050ff */
[-C--:B-1----:R-:W-:Y:S01]  /*58d0*/  FMUL R5, R42, R23.reuse ;  /* 0x000000172a057220 */ /* 0x082fe20000400000 */
[----:B------:R-:W-:Y:S01]  /*58e0*/  @P3 STG.E desc[UR36][R6.64+0x84], R41 ;  /* 0x0000842906003986 */ /* 0x000fe2000c101924 */
[----:B------:R-:W-:Y:S01]  /*58f0*/  ISETP.GT.AND P3, PT, R3, RZ, P2 ;  /* 0x000000ff0300720c */ /* 0x000fe20001764270 */
[----:B------:R-:W-:Y:S01]  /*5900*/  FMUL R75, R75, R23 ;  /* 0x000000174b4b7220 */ /* 0x000fe20000400000 */
[----:B------:R-:W-:Y:S01]  /*5910*/  F2FP.TF32.F32.PACK_B R11, R11 ;  /* 0x0000000bff0b723e */ /* 0x000fe200024050ff */
[----:B------:R-:W-:Y:S01]  /*5920*/  FMUL R77, R77, R23 ;  /* 0x000000174d4d7220 */ /* 0x000fe20000400000 */
[----:B------:R-:W-:Y:S01]  /*5930*/  F2FP.TF32.F32.PACK_B R5, R5 ;  /* 0x00000005ff05723e */ /* 0x000fe200024050ff */
[----:B------:R-:W-:Y:S01]  /*5940*/  FMUL R79, R79, R23 ;  /* 0x000000174f4f7220 */ /* 0x000fe20000400000 */
[----:B------:R-:W-:Y:S01]  /*5950*/  F2FP.TF32.F32.PACK_B R45, R45 ;  /* 0x0000002dff2d723e */ /* 0x000fe200024050ff */
[-C--:B0-----:R-:W-:Y:S01]  /*5960*/  FMUL R13, R48, R23.reuse ;  /* 0x00000017300d7220 */ /* 0x081fe20000400000 */
[----:B------:R-:W-:Y:S01]  /*5970*/  ISETP.GT.AND P1, PT, R3, 0x8, P1 ;  /* 0x000000080300780c */ /* 0x000fe20000f24270 */
[----:B------:R0:W-:Y:S01]  /*5980*/  @P0 STG.E desc[UR36][R8.64+0x80], R5 ;  /* 0x0000800508000986 */ /* 0x0001e2000c101924 */
[----:B------:R-:W-:Y:S01]  /*5990*/  ISETP.GT.AND P0, PT, R4, 0x30, PT ;  /* 0x000000300400780c */ /* 0x000fe20003f04270 */
[----:B------:R-:W-:Y:S01]  /*59a0*/  FMUL R81, R81, R23 ;  /* 0x0000001751517220 */ /* 0x000fe20000400000 */
[----:B------:R-:W-:Y:S01]  /*59b0*/  F2FP.TF32.F32.PACK_B R47, R47 ;  /* 0x0000002fff2f723e */ /* 0x000fe200024050ff */
[----:B------:R-:W-:Y:S01]  /*59c0*/  @P4 STG.E desc[UR36][R8.64+0x84], R43 ;  /* 0x0000842b08004986 */ /* 0x000fe2000c101924 */
[C---:B------:R-:W-:Y:S01]  /*59d0*/  ISETP.GT.AND P4, PT, R3.reuse, 0x8, P2 ;  /* 0x000000080300780c */ /* 0x040fe20001784270 */
[-C--:B------:R-:W-:Y:S01]  /*59e0*/  FMUL R15, R82, R23.reuse ;  /* 0x00000017520f7220 */ /* 0x080fe20000400000 */
[----:B------:R-:W-:Y:S01]  /*59f0*/  ISETP.GT.AND P2, PT, R4, 0x31, PT ;  /* 0x000000310400780c */ /* 0x000fe20003f44270 */
[----:B------:R1:W-:Y:S01]  /*5a00*/  @P5 STG.E desc[UR36][R6.64+0xa0], R11 ;  /* 0x0000a00b06005986 */ /* 0x0003e2000c101924 */
[----:B------:R-:W-:Y:S01]  /*5a10*/  ISETP.GT.AND P5, PT, R3, RZ, P0 ;  /* 0x000000ff0300720c */ /* 0x000fe200007a4270 */
[----:B------:R-:W-:Y:S01]  /*5a20*/  FMUL R83, R83, R23 ;  /* 0x0000001753537220 */ /* 0x000fe20000400000 */
[----:B------:R-:W-:Y:S01]  /*5a30*/  F2FP.TF32.F32.PACK_B R13, R13 ;  /* 0x0000000dff0d723e */ /* 0x000fe200024050ff */
[-C--:B0-----:R-:W-:Y:S01]  /*5a40*/  FMUL R5, R46, R23.reuse ;  /* 0x000000172e057220 */ /* 0x081fe20000400000 */
[----:B------:R-:W-:Y:S01]  /*5a50*/  @P3 STG.E desc[UR36][R6.64+0xa4], R45 ;  /* 0x0000a42d06003986 */ /* 0x000fe2000c101924 */
[----:B------:R-:W-:Y:S01]  /*5a60*/  ISETP.GT.AND P3, PT, R3, RZ, P2 ;  /* 0x000000ff0300720c */ /* 0x000fe20001764270 */
[----:B------:R-:W-:Y:S01]  /*5a70*/  FMUL R21, R84, R23 ;  /* 0x0000001754157220 */ /* 0x000fe20000400000 */
[----:B------:R-:W-:Y:S01]  /*5a80*/  F2FP.TF32.F32.PACK_B R49, R49 ;  /* 0x00000031ff31723e */ /* 0x000fe200024050ff */
[----:B------:R-:W-:Y:S01]  /*5a90*/  FMUL R85, R85, R23 ;  /* 0x0000001755557220 */ /* 0x000fe20000400000 */
[----:B------:R-:W-:Y:S01]  /*5aa0*/  F2FP.TF32.F32.PACK_B R5, R5 ;  /* 0x00000005ff05723e */ /* 0x000fe200024050ff */
[-C--:B------:R-:W-:Y:S01]  /*5ab0*/  FMUL R87, R87, R23.reuse ;  /* 0x0000001757577220 */ /* 0x080fe20000400000 */
[----:B------:R-:W-:Y:S01]  /*5ac0*/  ISETP.GT.AND P0, PT, R3, 0x8, P0 ;  /* 0x000000080300780c */ /* 0x000fe20000704270 */
[----:B-1----:R-:W-:Y:S01]  /*5ad0*/  FMUL R11, R52, R23 ;  /* 0x00000017340b7220 */ /* 0x002fe20000400000 */
[----:B------:R-:W-:Y:S01]  /*5ae0*/  F2FP.TF32.F32.PACK_B R51, R51 ;  /* 0x00000033ff33723e */ /* 0x000fe200024050ff */
[----:B------:R0:W-:Y:S01]  /*5af0*/  @P1 STG.E desc[UR36][R8.64+0xa0], R5 ;  /* 0x0000a00508001986 */ /* 0x0001e2000c101924 */
[----:B------:R-:W-:-:S02]  /*5b00*/  ISETP.GT.AND P1, PT, R4, 0x38, PT ;  /* 0x000000380400780c */ /* 0x000fc40003f24270 */
[----:B------:R-:W-:Y:S01]  /*5b10*/  F2FP.TF32.F32.PACK_B R11, R11 ;  /* 0x0000000bff0b723e */ /* 0x000fe200024050ff */
[----:B------:R-:W-:Y:S01]  /*5b20*/  @P4 STG.E desc[UR36][R8.64+0xa4], R47 ;  /* 0x0000a42f08004986 */ /* 0x000fe2000c101924 */
[C---:B------:R-:W-:Y:S02]  /*5b30*/  ISETP.GT.AND P4, PT, R3.reuse, 0x8, P2 ;  /* 0x000000080300780c */ /* 0x040fe40001784270 */
[----:B------:R-:W-:Y:S01]  /*5b40*/  ISETP.GT.AND P2, PT, R4, 0x39, PT ;  /* 0x000000390400780c */ /* 0x000fe20003f44270 */
[----:B------:R1:W-:Y:S01]  /*5b50*/  @P5 STG.E desc[UR36][R6.64+0xc0], R13 ;  /* 0x0000c00d06005986 */ /* 0x0003e2000c101924 */
[C---:B------:R-:W-:Y:S02]  /*5b60*/  ISETP.GT.AND P5, PT, R3.reuse, RZ, P1 ;  /* 0x000000ff0300720c */ /* 0x040fe40000fa4270 */
[----:B------:R-:W-:Y:S01]  /*5b70*/  F2FP.TF32.F32.PACK_B R53, R53 ;  /* 0x00000035ff35723e */ /* 0x000fe200024050ff */
[----:B0-----:R-:W-:Y:S01]  /*5b80*/  FMUL R5, R50, R23 ;  /* 0x0000001732057220 */ /* 0x001fe20000400000 */
[----:B------:R-:W-:Y:S01]  /*5b90*/  @P3 STG.E desc[UR36][R6.64+0xc4], R49 ;  /* 0x0000c43106003986 */ /* 0x000fe2000c101924 */
[----:B------:R-:W-:-:S02]  /*5ba0*/  ISETP.GT.AND P3, PT, R3, RZ, P2 ;  /* 0x000000ff0300720c */ /* 0x000fc40001764270 */
[----:B------:R-:W-:Y:S02]  /*5bb0*/  ISETP.GT.AND P1, PT, R3, 0x8, P1 ;  /* 0x000000080300780c */ /* 0x000fe40000f24270 */
[----:B------:R-:W-:Y:S01]  /*5bc0*/  F2FP.TF32.F32.PACK_B R5, R5 ;  /* 0x00000005ff05723e */ /* 0x000fe200024050ff */
[----:B-1----:R-:W-:Y:S01]  /*5bd0*/  FMUL R13, R56, R23 ;  /* 0x00000017380d7220 */ /* 0x002fe20000400000 */
[----:B------:R-:W-:-:S03]  /*5be0*/  F2FP.TF32.F32.PACK_B R55, R55 ;  /* 0x00000037ff37723e */ /* 0x000fc600024050ff */
[----:B------:R0:W-:Y:S01]  /*5bf0*/  @P0 STG.E desc[UR36][R8.64+0xc0], R5 ;  /* 0x0000c00508000986 */ /* 0x0001e2000c101924 */
[C---:B------:R-:W-:Y:S02]  /*5c00*/  ISETP.GT.AND P0, PT, R4.reuse, 0x40, PT ;  /* 0x000000400400780c */ /* 0x040fe40003f04270 */
        /* <DEDUP_REMOVED lines=71> */
[----:B------:R-:W-:Y:S01]  /*6080*/  @P3 STG.E desc[UR36][R6.64+0x164], R69 ;  /* 0x0001644506003986 */ /* 0x000fe2000c101924 */
[----:B0-----:R-:W-:Y:S01]  /*6090*/  FMUL R5, R70, R23 ;  /* 0x0000001746057220 */ /* 0x001fe20000400000 */
[----:B------:R-:W-:-:S02]  /*60a0*/  ISETP.GT.AND P3, PT, R3, RZ, P2 ;  /* 0x000000ff0300720c */ /* 0x000fc40001764270 */
[----:B------:R-:W-:Y:S02]  /*60b0*/  ISETP.GT.AND P0, PT, R3, 0x8, P0 ;  /* 0x000000080300780c */ /* 0x000fe40000704270 */
[----:B------:R-:W-:Y:S01]  /*60c0*/  F2FP.TF32.F32.PACK_B R5, R5 ;  /* 0x00000005ff05723e */ /* 0x000fe200024050ff */
[----:B-1----:R-:W-:Y:S01]  /*60d0*/  FMUL R11, R76, R23 ;  /* 0x000000174c0b7220 */ /* 0x002fe20000400000 */
[----:B------:R-:W-:-:S03]  /*60e0*/  F2FP.TF32.F32.PACK_B R75, R75 ;  /* 0x0000004bff4b723e */ /* 0x000fc600024050ff */
[----:B------:R0:W-:Y:S01]  /*60f0*/  @P1 STG.E desc[UR36][R8.64+0x160], R5 ;  /* 0x0001600508001986 */ /* 0x0001e2000c101924 */
[----:B------:R-:W-:Y:S02]  /*6100*/  F2FP.TF32.F32.PACK_B R77, R77 ;  /* 0x0000004dff4d723e */ /* 0x000fe400024050ff */
[----:B------:R-:W-:Y:S01]  /*6110*/  F2FP.TF32.F32.PACK_B R11, R11 ;  /* 0x0000000bff0b723e */ /* 0x000fe200024050ff */
[----:B------:R-:W-:Y:S01]  /*6120*/  @P4 STG.E desc[UR36][R8.64+0x164], R71 ;  /* 0x0001644708004986 */ /* 0x000fe2000c101924 */
[C---:B------:R-:W-:Y:S02]  /*6130*/  ISETP.GT.AND P4, PT, R4.reuse, 0x68, PT ;  /* 0x000000680400780c */ /* 0x040fe40003f84270 */
[----:B------:R-:W-:Y:S01]  /*6140*/  F2FP.TF32.F32.PACK_B R79, R79 ;  /* 0x0000004fff4f723e */ /* 0x000fe200024050ff */
[----:B------:R1:W-:Y:S01]  /*6150*/  @P5 STG.E desc[UR36][R6.64+0x180], R13 ;  /* 0x0001800d06005986 */ /* 0x0003e2000c101924 */
[----:B------:R-:W-:Y:S02]  /*6160*/  ISETP.GT.AND P5, PT, R4, 0x69, PT ;  /* 0x000000690400780c */ /* 0x000fe40003fa4270 */
[----:B------:R-:W-:Y:S01]  /*6170*/  F2FP.TF32.F32.PACK_B R81, R81 ;  /* 0x00000051ff51723e */ /* 0x000fe200024050ff */
[----:B------:R-:W-:Y:S01]  /*6180*/  @P3 STG.E desc[UR36][R6.64+0x184], R73 ;  /* 0x0001844906003986 */ /* 0x000fe2000c101924 */
[C---:B------:R-:W-:Y:S01]  /*6190*/  ISETP.GT.AND P3, PT, R3.reuse, 0x8, P2 ;  /* 0x000000080300780c */ /* 0x040fe20001764270 */
[----:B0-----:R-:W-:Y:S01]  /*61a0*/  FMUL R5, R74, R23 ;  /* 0x000000174a057220 */ /* 0x001fe20000400000 */
[----:B------:R-:W-:-:S02]  /*61b0*/  ISETP.GT.AND P2, PT, R3, RZ, P4 ;  /* 0x000000ff0300720c */ /* 0x000fc40002744270 */
[C---:B------:R-:W-:Y:S02]  /*61c0*/  ISETP.GT.AND P1, PT, R3.reuse, RZ, P5 ;  /* 0x000000ff0300720c */ /* 0x040fe40002f24270 */
[C---:B------:R-:W-:Y:S01]  /*61d0*/  ISETP.GT.AND P4, PT, R3.reuse, 0x8, P4 ;  /* 0x000000080300780c */ /* 0x040fe20002784270 */
[----:B-1----:R-:W-:Y:S01]  /*61e0*/  FMUL R13, R78, R23 ;  /* 0x000000174e0d7220 */ /* 0x002fe20000400000 */
[----:B------:R-:W-:Y:S02]  /*61f0*/  F2FP.TF32.F32.PACK_B R5, R5 ;  /* 0x00000005ff05723e */ /* 0x000fe400024050ff */
[----:B------:R-:W-:Y:S02]  /*6200*/  ISETP.GT.AND P5, PT, R3, 0x8, P5 ;  /* 0x000000080300780c */ /* 0x000fe40002fa4270 */
[----:B------:R-:W-:Y:S01]  /*6210*/  F2FP.TF32.F32.PACK_B R13, R13 ;  /* 0x0000000dff0d723e */ /* 0x000fe200024050ff */
[----:B------:R0:W-:Y:S01]  /*6220*/  @P0 STG.E desc[UR36][R8.64+0x180], R5 ;  /* 0x0001800508000986 */ /* 0x0001e2000c101924 */
[----:B------:R-:W-:-:S02]  /*6230*/  ISETP.GT.AND P0, PT, R4, 0x79, PT ;  /* 0x000000790400780c */ /* 0x000fc40003f04270 */
[----:B------:R-:W-:Y:S01]  /*6240*/  F2FP.TF32.F32.PACK_B R15, R15 ;  /* 0x0000000fff0f723e */ /* 0x000fe200024050ff */
[----:B------:R-:W-:Y:S01]  /*6250*/  @P3 STG.E desc[UR36][R8.64+0x184], R75 ;  /* 0x0001844b08003986 */ /* 0x000fe2000c101924 */
[C---:B------:R-:W-:Y:S02]  /*6260*/  ISETP.GT.AND P3, PT, R4.reuse, 0x70, PT ;  /* 0x000000700400780c */ /* 0x040fe40003f64270 */
[----:B------:R-:W-:Y:S01]  /*6270*/  F2FP.TF32.F32.PACK_B R83, R83 ;  /* 0x00000053ff53723e */ /* 0x000fe200024050ff */
[----:B------:R1:W-:Y:S01]  /*6280*/  @P2 STG.E desc[UR36][R6.64+0x1a0], R11 ;  /* 0x0001a00b06002986 */ /* 0x0003e2000c101924 */
[C---:B------:R-:W-:Y:S02]  /*6290*/  ISETP.GT.AND P2, PT, R4.reuse, 0x71, PT ;  /* 0x000000710400780c */ /* 0x040fe40003f44270 */
[----:B------:R-:W-:Y:S01]  /*62a0*/  F2FP.TF32.F32.PACK_B R21, R21 ;  /* 0x00000015ff15723e */ /* 0x000fe200024050ff */
[----:B------:R-:W-:Y:S01]  /*62b0*/  @P1 STG.E desc[UR36][R6.64+0x1a4], R77 ;  /* 0x0001a44d06001986 */ /* 0x000fe2000c101924 */
[----:B------:R-:W-:Y:S01]  /*62c0*/  ISETP.GT.AND P1, PT, R4, 0x78, PT ;  /* 0x000000780400780c */ /* 0x000fe20003f24270 */
[----:B------:R-:W-:Y:S01]  /*62d0*/  @P4 IMAD.MOV.U32 R4, RZ, RZ, R8 ;  /* 0x000000ffff044224 */ /* 0x000fe200078e0008 */
[----:B------:R-:W-:Y:S01]  /*62e0*/  F2FP.TF32.F32.PACK_B R85, R85 ;  /* 0x00000055ff55723e */ /* 0x000fe200024050ff */
[----:B0-----:R-:W-:Y:S01]  /*62f0*/  @P4 IMAD.MOV.U32 R5, RZ, RZ, R9 ;  /* 0x000000ffff054224 */ /* 0x001fe200078e0009 */
[----:B------:R-:W-:Y:S01]  /*6300*/  F2FP.TF32.F32.PACK_B R87, R87 ;  /* 0x00000057ff57723e */ /* 0x000fe200024050ff */
[----:B-1----:R-:W-:-:S03]  /*6310*/  FMUL R11, R80, R23 ;  /* 0x00000017500b7220 */ /* 0x002fc60000400000 */
[----:B------:R0:W-:Y:S01]  /*6320*/  @P4 STG.E desc[UR36][R4.64+0x1a0], R13 ;  /* 0x0001a00d04004986 */ /* 0x0001e2000c101924 */
[C---:B------:R-:W-:Y:S02]  /*6330*/  ISETP.GT.AND P4, PT, R3.reuse, RZ, P3 ;  /* 0x000000ff0300720c */ /* 0x040fe40001f84270 */
[----:B------:R-:W-:Y:S02]  /*6340*/  ISETP.GT.AND P3, PT, R3, 0x8, P3 ;  /* 0x000000080300780c */ /* 0x000fe40001f64270 */
[----:B------:R-:W-:Y:S01]  /*6350*/  F2FP.TF32.F32.PACK_B R11, R11 ;  /* 0x0000000bff0b723e */ /* 0x000fe200024050ff */
[----:B0-----:R-:W-:Y:S02]  /*6360*/  @P5 IMAD.MOV.U32 R4, RZ, RZ, R8 ;  /* 0x000000ffff045224 */ /* 0x001fe400078e0008 */
[----:B------:R-:W-:Y:S01]  /*6370*/  FMUL R13, R86, R23 ;  /* 0x00000017560d7220 */ /* 0x000fe20000400000 */
[----:B------:R-:W-:-:S04]  /*6380*/  @P5 IMAD.MOV.U32 R5, RZ, RZ, R9 ;  /* 0x000000ffff055224 */ /* 0x000fc800078e0009 */
[----:B------:R-:W-:Y:S01]  /*6390*/  F2FP.TF32.F32.PACK_B R13, R13 ;  /* 0x0000000dff0d723e */ /* 0x000fe200024050ff */
[----:B------:R0:W-:Y:S01]  /*63a0*/  @P5 STG.E desc[UR36][R4.64+0x1a4], R79 ;  /* 0x0001a44f04005986 */ /* 0x0001e2000c101924 */
[C---:B------:R-:W-:Y:S02]  /*63b0*/  ISETP.GT.AND P5, PT, R3.reuse, RZ, P2 ;  /* 0x000000ff0300720c */ /* 0x040fe400017a4270 */
[----:B------:R-:W-:Y:S01]  /*63c0*/  ISETP.GT.AND P2, PT, R3, 0x8, P2 ;  /* 0x000000080300780c */ /* 0x000fe20001744270 */
[----:B0-----:R-:W-:Y:S02]  /*63d0*/  @P4 IMAD.MOV.U32 R4, RZ, RZ, R6 ;  /* 0x000000ffff044224 */ /* 0x001fe400078e0006 */
[----:B------:R-:W-:-:S05]  /*63e0*/  @P4 IMAD.MOV.U32 R5, RZ, RZ, R7 ;  /* 0x000000ffff054224 */ /* 0x000fca00078e0007 */
        /* <DEDUP_REMOVED lines=10> */
[----:B------:R0:W-:Y:S02]  /*6490*/  @P3 STG.E desc[UR36][R4.64+0x1c0], R15 ;  /* 0x0001c00f04003986 */ /* 0x0001e4000c101924 */
[----:B0-----:R-:W-:Y:S02]  /*64a0*/  @P2 IMAD.MOV.U32 R4, RZ, RZ, R8 ;  /* 0x000000ffff042224 */ /* 0x001fe400078e0008 */
[----:B------:R-:W-:-:S05]  /*64b0*/  @P2 IMAD.MOV.U32 R5, RZ, RZ, R9 ;  /* 0x000000ffff052224 */ /* 0x000fca00078e0009 */
[----:B------:R0:W-:Y:S02]  /*64c0*/  @P2 STG.E desc[UR36][R4.64+0x1c4], R83 ;  /* 0x0001c45304002986 */ /* 0x0001e4000c101924 */
[----:B0-----:R-:W-:Y:S02]  /*64d0*/  @P4 IMAD.MOV.U32 R4, RZ, RZ, R6 ;  /* 0x000000ffff044224 */ /* 0x001fe400078e0006 */
[----:B------:R-:W-:-:S05]  /*64e0*/  @P4 IMAD.MOV.U32 R5, RZ, RZ, R7 ;  /* 0x000000ffff054224 */ /* 0x000fca00078e0007 */
[----:B------:R0:W-:Y:S04]  /*64f0*/  @P4 STG.E desc[UR36][R4.64+0x1e0], R21 ;  /* 0x0001e01504004986 */ /* 0x0001e8000c101924 */
[----:B------:R1:W-:Y:S01]  /*6500*/  @P5 STG.E desc[UR36][R6.64+0x1e4], R85 ;  /* 0x0001e45506005986 */ /* 0x0003e2000c101924 */
[----:B0-----:R-:W-:Y:S02]  /*6510*/  @P1 IMAD.MOV.U32 R4, RZ, RZ, R8 ;  /* 0x000000ffff041224 */ /* 0x001fe400078e0008 */
[----:B------:R-:W-:-:S05]  /*6520*/  @P1 IMAD.MOV.U32 R5, RZ, RZ, R9 ;  /* 0x000000ffff051224 */ /* 0x000fca00078e0009 */
[----:B------:R1:W-:Y:S04]  /*6530*/  @P1 STG.E desc[UR36][R4.64+0x1e0], R13 ;  /* 0x0001e00d04001986 */ /* 0x0003e8000c101924 */
[----:B------:R1:W-:Y:S02]  /*6540*/  @P0 STG.E desc[UR36][R8.64+0x1e4], R87 ;  /* 0x0001e45708000986 */ /* 0x0003e4000c101924 */
.L_x_158:
[----:B------:R-:W-:Y:S05]  /*6550*/  BSYNC B0 ;  /* 0x0000000000007941 */ /* 0x000fea0003800000 */
.L_x_32:
[----:B------:R-:W-:Y:S01]  /*6560*/  IADD3 R16, P0, R16, UR38, RZ ;  /* 0x0000002610107c10 */ /* 0x000fe2000ff1e0ff */
[----:B------:R-:W-:Y:S01]  /*6570*/  ULDC.64 UR4, c[0x0][0x650] ;  /* 0x0001940000047ab9 */ /* 0x000fe20000000a00 */
[----:B------:R-:W-:Y:S01]  /*6580*/  PRMT R3, RZ, 0x7610, R3 ;  /* 0x00007610ff037816 */ /* 0x000fe20000000003 */
[----:B------:R-:W-:Y:S01]  /*6590*/  IMAD.MOV.U32 R100, RZ, RZ, -0x1 ;  /* 0xffffffffff647424 */ /* 0x000fe200078e00ff */
[----:B------:R-:W-:Y:S01]  /*65a0*/  IADD3.X R17, R17, UR41, RZ, P0, !PT ;  /* 0x0000002911117c10 */ /* 0x000fe200087fe4ff */
[----:B--2---:R-:W-:Y:S01]  /*65b0*/  IMAD.MOV.U32 R101, RZ, RZ, -0x1 ;  /* 0xffffffffff657424 */ /* 0x004fe200078e00ff */
[----:B------:R-:W-:-:S04]  /*65c0*/  ISETP.GE.U32.AND P0, PT, R16, UR4, PT ;  /* 0x0000000410007c0c */ /* 0x000fc8000bf06070 */
[----:B------:R-:W-:-:S13]  /*65d0*/  ISETP.GE.U32.AND.EX P0, PT, R17, UR5, PT, P0 ;  /* 0x0000000511007c0c */ /* 0x000fda000bf06100 */
[----:B------:R-:W-:Y:S05]  /*65e0*/  @P0 BRA `(.L_x_159) ;  /* 0x00000004004c0947 */ /* 0x000fea0003800000 */
[----:B0-----:R-:W0:Y:S01]  /*65f0*/  LDC.64 R10, c[0x0][0x628] ;  /* 0x00018a00ff0a7b82 */ /* 0x001e220000000a00 */
[----:B-1--4-:R-:W1:Y:S01]  /*6600*/  S2R R12, SR_CTAID.X ;  /* 0x00000000000c7919 */ /* 0x012e620000002500 */
[----:B---3--:R-:W-:Y:S02]  /*6610*/  IMAD.MOV.U32 R8, RZ, RZ, R16 ;  /* 0x000000ffff087224 */ /* 0x008fe400078e0010 */
[----:B------:R-:W-:Y:S01]  /*6620*/  IMAD.MOV.U32 R9, RZ, RZ, R17 ;  /* 0x000000ffff097224 */ /* 0x000fe200078e0011 */
[----:B------:R-:W2:Y:S03]  /*6630*/  S2R R20, SR_CTAID.Y ;  /* 0x0000000000147919 */ /* 0x000ea60000002600 */
[----:B------:R-:W3:Y:S08]  /*6640*/  LDC R0, c[0x0][0x630] ;  /* 0x00018c00ff007b82 */ /* 0x000ef00000000800 */
[----:B------:R-:W4:Y:S01]  /*6650*/  LDC.64 R14, c[0x0][0x620] ;  /* 0x00018800ff0e7b82 */ /* 0x000f220000000a00 */
[----:B0-----:R-:W-:-:S04]  /*6660*/  ISETP.NE.U32.AND P0, PT, R10, RZ, PT ;  /* 0x000000ff0a00720c */ /* 0x001fc80003f05070 */
[----:B------:R-:W-:-:S13]  /*6670*/  ISETP.NE.AND.EX P0, PT, R11, RZ, PT, P0 ;  /* 0x000000ff0b00720c */ /* 0x000fda0003f05300 */
[----:B-1234-:R-:W-:Y:S05]  /*6680*/  @!P0 BRA `(.L_x_160) ;  /* 0x0000000000288947 */ /* 0x01efea0003800000 */
        /* <DEDUP_REMOVED lines=10> */
.L_x_160:
[-CC-:B------:R-:W-:Y:S01]  /*6730*/  SHF.R.U64 R101, R8, R0.reuse, R9.reuse ;  /* 0x0000000008657219 */ /* 0x180fe20000001209 */
[----:B------:R-:W0:Y:S01]  /*6740*/  LDC.64 R26, c[0x0][0x640] ;  /* 0x00019000ff1a7b82 */ /* 0x000e220000000a00 */
[----:B------:R-:W-:Y:S01]  /*6750*/  SHF.R.U32.HI R0, RZ, R0, R9 ;  /* 0x00000000ff007219 */ /* 0x000fe20000011609 */
[----:B------:R-:W-:Y:S01]  /*6760*/  ULDC UR4, c[0x0][0x150] ;  /* 0x0000540000047ab9 */ /* 0x000fe20000000800 */
[----:B------:R-:W-:Y:S02]  /*6770*/  IADD3 R3, P0, RZ, -R101, RZ ;  /* 0x80000065ff037210 */ /* 0x000fe40007f1e0ff */
[----:B------:R-:W-:-:S03]  /*6780*/  I2FP.F32.U32 R7, R12 ;  /* 0x0000000c00077245 */ /* 0x000fc60000201000 */
[----:B------:R-:W1:Y:S01]  /*6790*/  LDC R6, c[0x0][0x618] ;  /* 0x00018600ff067b82 */ /* 0x000e620000000800 */
[----:B------:R-:W-:Y:S02]  /*67a0*/  IMAD.X R5, RZ, RZ, ~R0, P0 ;  /* 0x000000ffff057224 */ /* 0x000fe400000e0e00 */
[----:B------:R-:W-:Y:S01]  /*67b0*/  FMUL R7, R7, UR4 ;  /* 0x0000000407077c20 */ /* 0x000fe20008400000 */
[----:B------:R-:W-:Y:S01]  /*67c0*/  ULDC UR4, c[0x0][0x154] ;  /* 0x0000550000047ab9 */ /* 0x000fe20000000800 */
[-C--:B------:R-:W-:Y:S02]  /*67d0*/  IMAD R0, R5, R14.reuse, RZ ;  /* 0x0000000e05007224 */ /* 0x080fe400078e02ff */
[C---:B------:R-:W-:Y:S01]  /*67e0*/  IMAD.WIDE.U32 R4, R3.reuse, R14, R16 ;  /* 0x0000000e03047225 */ /* 0x040fe200078e0010 */
[----:B------:R-:W2:Y:S01]  /*67f0*/  LDC R8, c[0x0][0x608] ;  /* 0x00018200ff087b82 */ /* 0x000ea20000000800 */
[----:B------:R-:W3:Y:S02]  /*6800*/  F2I.U32.TRUNC.NTZ R7, R7 ;  /* 0x0000000700077305 */ /* 0x000ee4000020f000 */
[----:B------:R-:W-:Y:S01]  /*6810*/  IMAD R3, R3, R15, R0 ;  /* 0x0000000f03037224 */ /* 0x000fe200078e0200 */
[----:B------:R-:W-:-:S03]  /*6820*/  I2FP.F32.U32 R0, R20 ;  /* 0x0000001400007245 */ /* 0x000fc60000201000 */
[----:B------:R-:W-:Y:S01]  /*6830*/  IMAD.IADD R3, R5, 0x1, R3 ;  /* 0x0000000105037824 */ /* 0x000fe200078e0203 */
[----:B------:R-:W4:Y:S01]  /*6840*/  LDC R11, c[0x0][0x658] ;  /* 0x00019600ff0b7b82 */ /* 0x000f220000000800 */
[----:B0-----:R-:W-:-:S04]  /*6850*/  ISETP.NE.U32.AND P0, PT, R26, RZ, PT ;  /* 0x000000ff1a00720c */ /* 0x001fc80003f05070 */
[----:B------:R-:W-:-:S03]  /*6860*/  ISETP.NE.AND.EX P0, PT, R27, RZ, PT, P0 ;  /* 0x000000ff1b00720c */ /* 0x000fc60003f05300 */
[----:B------:R-:W0:Y:S01]  /*6870*/  LDC R9, c[0x0][0x144] ;  /* 0x00005100ff097b82 */ /* 0x000e220000000800 */
[-C--:B-1----:R-:W-:Y:S01]  /*6880*/  SHF.R.U64 R10, R4, R6.reuse, R3 ;  /* 0x00000006040a7219 */ /* 0x082fe20000001203 */
[----:B---3--:R-:W-:Y:S01]  /*6890*/  IMAD.MOV R7, RZ, RZ, -R7 ;  /* 0x000000ffff077224 */ /* 0x008fe200078e0a07 */
[----:B------:R-:W-:Y:S01]  /*68a0*/  SHF.R.U32.HI R3, RZ, R6, R3 ;  /* 0x00000006ff037219 */ /* 0x000fe20000011603 */
[----:B------:R-:W-:-:S04]  /*68b0*/  FMUL R6, R0, UR4 ;  /* 0x0000000400067c20 */ /* 0x000fc80008400000 */
[----:B------:R-:W1:Y:S01]  /*68c0*/  LDC R21, c[0x0][0x148] ;  /* 0x00005200ff157b82 */ /* 0x000e620000000800 */
[----:B------:R3:W0:Y:S01]  /*68d0*/  F2I.U32.TRUNC.NTZ R14, R6 ;  /* 0x00000006000e7305 */ /* 0x000622000020f000 */
[-CC-:B--2---:R-:W-:Y:S02]  /*68e0*/  SHF.R.U64 R13, R10, R8.reuse, R3.reuse ;  /* 0x000000080a0d7219 */ /* 0x184fe40000001203 */
[----:B------:R-:W-:-:S04]  /*68f0*/  SHF.R.U32.HI R0, RZ, R8, R3 ;  /* 0x00000008ff007219 */ /* 0x000fc80000011603 */
[----:B-----5:R-:W2:Y:S01]  /*6900*/  LDC R24, c[0x0][0x648] ;  /* 0x00019200ff187b82 */ /* 0x020ea20000000800 */
[-CC-:B----4-:R-:W-:Y:S02]  /*6910*/  SHF.R.U64 R15, R13, R11.reuse, R0.reuse ;  /* 0x0000000b0d0f7219 */ /* 0x190fe40000001200 */
[----:B------:R-:W-:-:S03]  /*6920*/  SHF.R.U32.HI R5, RZ, R11, R0 ;  /* 0x0000000bff057219 */ /* 0x000fc60000011600 */
[----:B------:R-:W-:Y:S02]  /*6930*/  IMAD.MOV.U32 R4, RZ, RZ, R15 ;  /* 0x000000ffff047224 */ /* 0x000fe400078e000f */
[----:B------:R-:W4:Y:S01]  /*6940*/  LDC R28, c[0x0][0x638] ;  /* 0x00018e00ff1c7b82 */ /* 0x000f220000000800 */
[----:B0-----:R-:W-:-:S07]  /*6950*/  IMAD R25, R9, R7, R12 ;  /* 0x0000000709197224 */ /* 0x001fce00078e020c */
[----:B------:R-:W0:Y:S08]  /*6960*/  LDC R29, c[0x0][0x610] ;  /* 0x00018400ff1d7b82 */ /* 0x000e300000000800 */
[----:B------:R-:W0:Y:S01]  /*6970*/  LDC R30, c[0x0][0x600] ;  /* 0x00018000ff1e7b82 */ /* 0x000e220000000800 */
[----:B-123--:R-:W-:Y:S05]  /*6980*/  @!P0 BRA `(.L_x_161) ;  /* 0x0000000000288947 */ /* 0x00efea0003800000 */
[----:B------:R-:W1:Y:S02]  /*6990*/  LDC R0, c[0x0][0x64c] ;  /* 0x00019300ff007b82 */ /* 0x000e640000000800 */
[----:B-1----:R-:W-:-:S05]  /*69a0*/  IADD3 R3, P0, R15, R0, RZ ;  /* 0x000000000f037210 */ /* 0x002fca0007f1e0ff */
        /* <DEDUP_REMOVED lines=8> */
.L_x_161:
[----:B------:R-:W-:Y:S01]  /*6a30*/  ISETP.NE.AND P0, PT, R2, 0x1, PT ;  /* 0x000000010200780c */ /* 0x000fe20003f05270 */
[----:B------:R-:W-:Y:S01]  /*6a40*/  IMAD.MOV R14, RZ, RZ, -R14 ;  /* 0x000000ffff0e7224 */ /* 0x000fe200078e0a0e */
[----:B------:R-:W-:Y:S02]  /*6a50*/  SHF.R.U64 R3, R4, R24, R5 ;  /* 0x0000001804037219 */ /* 0x000fe40000001205 */
[----:B------:R-:W-:Y:S02]  /*6a60*/  LOP3.LUT R0, R13, R98, RZ, 0xc0, !PT ;  /* 0x000000620d007212 */ /* 0x000fe400078ec0ff */
[----:B------:R-:W-:Y:S01]  /*6a70*/  LOP3.LUT R10, R10, R97, RZ, 0xc0, !PT ;  /* 0x000000610a0a7212 */ /* 0x000fe200078ec0ff */
[----:B------:R-:W-:Y:S02]  /*6a80*/  IMAD.MOV R4, RZ, RZ, -R3 ;  /* 0x000000ffff047224 */ /* 0x000fe400078e0a03 */
[----:B------:R-:W-:Y:S02]  /*6a90*/  IMAD R0, R93, R3, R0 ;  /* 0x000000035d007224 */ /* 0x000fe400078e0200 */
[----:B----4-:R-:W-:-:S02]  /*6aa0*/  IMAD R3, R4, R28, R15 ;  /* 0x0000001c04037224 */ /* 0x010fc400078e020f */
[----:B------:R-:W-:Y:S02]  /*6ab0*/  @P0 IMAD R25, R21, R14, R20 ;  /* 0x0000000e15190224 */ /* 0x000fe400078e0214 */
[----:B0-----:R-:W-:Y:S02]  /*6ac0*/  IMAD R5, R3, R30, R10 ;  /* 0x0000001e03057224 */ /* 0x001fe400078e020a */
[----:B------:R-:W-:Y:S02]  /*6ad0*/  IMAD R0, R0, R29, R25 ;  /* 0x0000001d00007224 */ /* 0x000fe400078e0219 */
[----:B------:R-:W-:-:S03]  /*6ae0*/  IMAD.MOV.U32 R4, RZ, RZ, 0x1 ;  /* 0x00000001ff047424 */ /* 0x000fc600078e00ff */
[----:B------:R-:W-:Y:S02]  /*6af0*/  SEL R100, R5, R0, !P0 ;  /* 0x0000000005647207 */ /* 0x000fe40004000000 */
[----:B------:R-:W-:Y:S02]  /*6b00*/  PRMT R3, R4, 0x7610, R3 ;  /* 0x0000761004037816 */ /* 0x000fe40000000003 */
[----:B------:R-:W-:-:S07]  /*6b10*/  SEL R0, R0, R5, !P0 ;  /* 0x0000000500007207 */ /* 0x000fce0004000000 */
.L_x_159:
[----:B------:R-:W-:Y:S01]  /*6b20*/  LOP3.LUT P0, RZ, R3, 0xff, RZ, 0xc0, !PT ;  /* 0x000000ff03ff7812 */ /* 0x000fe2000780c0ff */
[----:B------:R-:W-:Y:S01]  /*6b30*/  UIMAD.WIDE.U32 UR4, UR42, -0x55555555, URZ ;  /* 0xaaaaaaab2a0478a5 */ /* 0x000fe2000f8e003f */
[----:B------:R-:W-:-:S03]  /*6b40*/  IMAD.MOV.U32 R103, RZ, RZ, R0 ;  /* 0x000000ffff677224 */ /* 0x000fc600078e0000 */
[----:B------:R-:W-:-:S04]  /*6b50*/  USHF.R.U32.HI UR4, URZ, 0x1, UR5 ;  /* 0x000000013f047899 */ /* 0x000fc80008011605 */
[----:B------:R-:W-:-:S04]  /*6b60*/  UIMAD UR42, UR4, -0x3, UR42 ;  /* 0xfffffffd042a78a4 */ /* 0x000fc8000f8e022a */
[----:B------:R-:W-:Y:S08]  /*6b70*/  @P0 BRA `(.L_x_162) ;  /* 0xffffffa800380947 */ /* 0x000ff0000383ffff */
[----:B------:R-:W-:Y:S05]  /*6b80*/  EXIT ;  /* 0x000000000000794d */ /* 0x000fea0003800000 */
.L_x_7:
        /* <DEDUP_REMOVED lines=26> */
.L_x_164:
[----:B------:R-:W0:Y:S01]  /*6d30*/  LDC.64 R28, c[0x0][0x640] ;  /* 0x00019000ff1c7b82 */ /* 0x000e220000000a00 */
[-CC-:B------:R-:W-:Y:S01]  /*6d40*/  SHF.R.U64 R21, R14, R8.reuse, R15.reuse ;  /* 0x000000080e157219 */ /* 0x180fe2000000120f */
[----:B------:R-:W-:Y:S01]  /*6d50*/  IMAD.MOV.U32 R31, RZ, RZ, 0x1 ;  /* 0x00000001ff1f7424 */ /* 0x000fe200078e00ff */
[----:B------:R-:W-:Y:S02]  /*6d60*/  SHF.R.U32.HI R7, RZ, R8, R15 ;  /* 0x00000008ff077219 */ /* 0x000fe4000001160f */
[----:B------:R-:W-:-:S03]  /*6d70*/  IADD3 R13, P0, RZ, -R21, RZ ;  /* 0x80000015ff0d7210 */ /* 0x000fc60007f1e0ff */
[----:B------:R-:W1:Y:S02]  /*6d80*/  LDC R12, c[0x0][0x618] ;  /* 0x00018600ff0c7b82 */ /* 0x000e640000000800 */
[----:B------:R-:W-:Y:S02]  /*6d90*/  IMAD.X R7, RZ, RZ, ~R7, P0 ;  /* 0x000000ffff077224 */ /* 0x000fe400000e0e07 */
[----:B------:R-:W-:-:S04]  /*6da0*/  IMAD.WIDE.U32 R10, R13, R24, R16 ;  /* 0x000000180d0a7225 */ /* 0x000fc800078e0010 */
[----:B------:R-:W2:Y:S01]  /*6db0*/  LDC R14, c[0x0][0x608] ;  /* 0x00018200ff0e7b82 */ /* 0x000ea20000000800 */
[----:B------:R-:W-:-:S04]  /*6dc0*/  IMAD R8, R7, R24, RZ ;  /* 0x0000001807087224 */ /* 0x000fc800078e02ff */
[----:B------:R-:W-:-:S03]  /*6dd0*/  IMAD R7, R13, R25, R8 ;  /* 0x000000190d077224 */ /* 0x000fc600078e0208 */
[----:B------:R-:W3:Y:S01]  /*6de0*/  LDC R26, c[0x0][0x658] ;  /* 0x00019600ff1a7b82 */ /* 0x000ee20000000800 */
[----:B------:R-:W-:Y:S01]  /*6df0*/  IMAD.IADD R7, R11, 0x1, R7 ;  /* 0x000000010b077824 */ /* 0x000fe200078e0207 */
[----:B0-----:R-:W-:Y:S01]  /*6e00*/  ISETP.NE.U32.AND P0, PT, R28, RZ, PT ;  /* 0x000000ff1c00720c */ /* 0x001fe20003f05070 */
[----:B------:R-:W-:-:S03]  /*6e10*/  IMAD.MOV.U32 R11, RZ, RZ, -0x1 ;  /* 0xffffffffff0b7424 */ /* 0x000fc600078e00ff */
        /* <DEDUP_REMOVED lines=8> */
[-C--:B---3--:R-:W-:Y:S02]  /*6ea0*/  SHF.L.U32 R10, R11, R26.reuse, RZ ;  /* 0x0000001a0b0a7219 */ /* 0x088fe400000006ff */
[--C-:B------:R-:W-:Y:S02]  /*6eb0*/  SHF.R.U64 R24, R22, R26, R7.reuse ;  /* 0x0000001a16187219 */ /* 0x100fe40000001207 */
[----:B------:R-:W-:Y:S02]  /*6ec0*/  LOP3.LUT R33, RZ, R10, RZ, 0x33, !PT ;  /* 0x0000000aff217212 */ /* 0x000fe400078e33ff */
[----:B------:R-:W-:Y:S01]  /*6ed0*/  SHF.R.U32.HI R11, RZ, R26, R7 ;  /* 0x0000001aff0b7219 */ /* 0x000fe20000011607 */
[----:B------:R-:W3:Y:S01]  /*6ee0*/  LDC R30, c[0x0][0x610] ;  /* 0x00018400ff1e7b82 */ /* 0x000ee20000000800 */
[----:B------:R-:W-:Y:S01]  /*6ef0*/  IMAD.MOV.U32 R10, RZ, RZ, R24 ;  /* 0x000000ffff0a7224 */ /* 0x000fe200078e0018 */
[----:B------:R-:W-:Y:S06]  /*6f00*/  @!P0 BRA `(.L_x_165) ;  /* 0x0000000000288947 */ /* 0x000fec0003800000 */
        /* <DEDUP_REMOVED lines=10> */
.L_x_165:
[----:B------:R-:W-:Y:S02]  /*6fb0*/  ISETP.NE.AND P0, PT, R2, 0x1, PT ;  /* 0x000000010200780c */ /* 0x000fe40003f05270 */
[----:B-1----:R-:W-:Y:S01]  /*6fc0*/  SHF.R.U64 R8, R10, R8, R11 ;  /* 0x000000080a087219 */ /* 0x002fe2000000120b */
[----:B0-----:R-:W-:Y:S01]  /*6fd0*/  VIADD R11, R25, 0xffffffff ;  /* 0xffffffff190b7836 */ /* 0x001fe20000000000 */
[----:B------:R-:W-:Y:S02]  /*6fe0*/  SHF.L.U32 R31, R31, R26, RZ ;  /* 0x0000001a1f1f7219 */ /* 0x000fe400000006ff */
[----:B------:R-:W-:Y:S01]  /*6ff0*/  LOP3.LUT R5, R22, R33, RZ, 0xc0, !PT ;  /* 0x0000002116057212 */ /* 0x000fe200078ec0ff */
[----:B------:R-:W-:-:S04]  /*7000*/  IMAD.MOV R7, RZ, RZ, -R8 ;  /* 0x000000ffff077224 */ /* 0x000fc800078e0a08 */
[----:B------:R-:W-:Y:S02]  /*7010*/  IMAD R5, R31, R8, R5 ;  /* 0x000000081f057224 */ /* 0x000fe400078e0205 */
[----:B------:R-:W-:Y:S01]  /*7020*/  @P0 IMAD R6, R9, R23, R4 ;  /* 0x0000001709060224 */ /* 0x000fe200078e0204 */
[----:B------:R-:W-:Y:S01]  /*7030*/  LOP3.LUT R9, R20, R11, RZ, 0xc0, !PT ;  /* 0x0000000b14097212 */ /* 0x000fe200078ec0ff */
[----:B--2---:R-:W-:Y:S02]  /*7040*/  IMAD R4, R7, R27, R24 ;  /* 0x0000001b07047224 */ /* 0x004fe400078e0218 */
[----:B---3--:R-:W-:Y:S02]  /*7050*/  IMAD R6, R5, R30, R6 ;  /* 0x0000001e05067224 */ /* 0x008fe400078e0206 */
[----:B------:R-:W-:Y:S02]  /*7060*/  IMAD R5, R4, R25, R9 ;  /* 0x0000001904057224 */ /* 0x000fe400078e0209 */
[----:B------:R-:W-:-:S02]  /*7070*/  IMAD.MOV.U32 R8, RZ, RZ, 0x1 ;  /* 0x00000001ff087424 */ /* 0x000fc400078e00ff */
[----:B------:R-:W-:Y:S01]  /*7080*/  IMAD.MOV.U32 R7, RZ, RZ, R21 ;  /* 0x000000ffff077224 */ /* 0x000fe200078e0015 */
[----:B------:R-:W-:Y:S02]  /*7090*/  SEL R19, R5, R6, !P0 ;  /* 0x0000000605137207 */ /* 0x000fe40004000000 */
[----:B------:R-:W-:-:S07]  /*70a0*/  SEL R12, R6, R5, !P0 ;  /* 0x00000005060c7207 */ /* 0x000fce0004000000 */
.L_x_163:
[----:B------:R-:W-:-:S08]  /*70b0*/  NOP ;  /* 0x0000000000007918 */ /* 0x000fd00000000000 */
[----:B------:R-:W0:-:S00]  /*70c0*/  USETMAXREG.DEALLOC.CTAPOOL 0x28 ;  /* 0x00000028000079c8 */ /* 0x000e0000080e0500 */
[----:B0-----:R-:W-:-:S13]  /*70d0*/  ISETP.NE.AND P0, PT, R3, RZ, PT ;  /* 0x000000ff0300720c */ /* 0x001fda0003f05270 */
[----:B------:R-:W-:Y:S05]  /*70e0*/  @P0 EXIT ;  /* 0x000000000000094d */ /* 0x000fea0003800000 */
[----:B------:R-:W-:Y:S01]  /*70f0*/  LOP3.LUT P0, RZ, R8, 0xff, RZ, 0xc0, !PT ;  /* 0x000000ff08ff7812 */ /* 0x000fe2000780c0ff */
[----:B------:R-:W-:Y:S02]  /*7100*/  IMAD.MOV.U32 R3, RZ, RZ, 0x1 ;  /* 0x00000001ff037424 */ /* 0x000fe400078e00ff */
[----:B------:R-:W-:-:S10]  /*7110*/  IMAD.MOV.U32 R13, RZ, RZ, RZ ;  /* 0x000000ffff0d7224 */ /* 0x000fd400078e00ff */
[----:B------:R-:W-:Y:S05]  /*7120*/  @!P0 BRA `(.L_x_166) ;  /* 0x0000000c00908947 */ /* 0x000fea0003800000 */
[----:B------:R-:W0:Y:S01]  /*7130*/  LDC R3, c[0x0][0x28c] ;  /* 0x0000a300ff037b82 */ /* 0x000e220000000800 */
[----:B------:R-:W-:Y:S01]  /*7140*/  UMOV UR7, 0x1 ;  /* 0x0000000100077882 */ /* 0x000fe20000000000 */
[----:B------:R-:W-:Y:S01]  /*7150*/  ULDC UR14, c[0x0][0x658] ;  /* 0x00019600000e7ab9 */ /* 0x000fe20000000800 */
[----:B------:R-:W-:Y:S01]  /*7160*/  UMOV UR6, 0xffffffff ;  /* 0xffffffff00067882 */ /* 0x000fe20000000000 */
[----:B------:R-:W-:Y:S01]  /*7170*/  BSSY B0, `(.L_x_166) ;  /* 0x00000df000007945 */ /* 0x000fe20003800000 */
[----:B------:R-:W-:Y:S01]  /*7180*/  USHF.L.U32 UR6, UR6, UR14, URZ ;  /* 0x0000000e06067299 */ /* 0x000fe2000800063f */
[----:B------:R-:W-:Y:S01]  /*7190*/  IMAD.MOV.U32 R11, RZ, RZ, 0x1 ;  /* 0x00000001ff0b7424 */ /* 0x000fe200078e00ff */
[----:B------:R-:W-:Y:S01]  /*71a0*/  LOP3.LUT R10, R18, 0x2, RZ, 0xfc, !PT ;  /* 0x00000002120a7812 */ /* 0x000fe200078efcff */
[----:B------:R-:W1:Y:S01]  /*71b0*/  S2UR UR5, SR_CgaCtaId ;  /* 0x00000000000579c3 */ /* 0x000e620000008800 */
[----:B------:R-:W-:Y:S01]  /*71c0*/  IMAD.MOV.U32 R13, RZ, RZ, RZ ;  /* 0x000000ffff0d7224 */ /* 0x000fe200078e00ff */
[----:B------:R-:W-:Y:S01]  /*71d0*/  ULDC UR13, c[0x0][0x600] ;  /* 0x00018000000d7ab9 */ /* 0x000fe20000000800 */
[----:B------:R-:W-:Y:S01]  /*71e0*/  UMOV UR23, 0x5 ;  /* 0x0000000500177882 */ /* 0x000fe20000000000 */
[----:B------:R-:W-:-:S02]  /*71f0*/  UIADD3 UR13, UR13, -0x1, URZ ;  /* 0xffffffff0d0d7890 */ /* 0x000fc4000fffe03f */
[----:B------:R-:W-:Y:S02]  /*7200*/  USHF.L.U32 UR14, UR7, UR14, URZ ;  /* 0x0000000e070e7299 */ /* 0x000fe4000800063f */
[----:B------:R-:W-:Y:S01]  /*7210*/  ULOP3.LUT UR21, URZ, UR6, URZ, 0x33, !UPT ;  /* 0x000000063f157292 */ /* 0x000fe2000f8e333f */
[----:B------:R-:W-:Y:S01]  /*7220*/  ULDC.64 UR30, c[0x0][0x198] ;  /* 0x00006600001e7ab9 */ /* 0x000fe20000000a00 */
[----:B0-----:R-:W-:-:S05]  /*7230*/  VIADD R3, R3, 0x3f ;  /* 0x0000003f03037836 */ /* 0x001fca0000000000 */
[----:B------:R-:W-:Y:S01]  /*7240*/  SHF.R.S32.HI R4, RZ, 0x1f, R3 ;  /* 0x0000001fff047819 */ /* 0x000fe20000011403 */
[----:B-1----:R-:W-:-:S03]  /*7250*/  ULOP3.LUT UR4, UR5, 0x1, URZ, 0xc0, !UPT ;  /* 0x0000000105047892 */ /* 0x002fc6000f8ec03f */
[----:B------:R-:W-:Y:S01]  /*7260*/  LEA.HI R4, R4, R3, RZ, 0x6 ;  /* 0x0000000304047211 */ /* 0x000fe200078f30ff */
[----:B------:R-:W-:Y:S01]  /*7270*/  USHF.R.U32.HI UR37, URZ, 0x1, UR5 ;  /* 0x000000013f257899 */ /* 0x000fe20008011605 */
[----:B------:R-:W-:Y:S01]  /*7280*/  IMAD.MOV.U32 R3, RZ, RZ, 0x1 ;  /* 0x00000001ff037424 */ /* 0x000fe200078e00ff */
[----:B------:R-:W-:Y:S01]  /*7290*/  USHF.L.U32 UR15, UR5, 0x6, URZ ;  /* 0x00000006050f7899 */ /* 0x000fe2000800063f */
[----:B------:R-:W-:Y:S01]  /*72a0*/  SHF.R.S32.HI R8, RZ, 0x6, R4 ;  /* 0x00000006ff087819 */ /* 0x000fe20000011404 */
[----:B------:R-:W-:Y:S02]  /*72b0*/  USHF.L.U32 UR40, UR5, 0xb, URZ ;  /* 0x0000000b05287899 */ /* 0x000fe4000800063f */
[----:B------:R-:W-:Y:S02]  /*72c0*/  ULOP3.LUT UR5, UR5, 0xfffffffe, URZ, 0xc0, !UPT ;  /* 0xfffffffe05057892 */ /* 0x000fe4000f8ec03f */
[----:B------:R-:W-:Y:S01]  /*72d0*/  UISETP.GT.U32.AND UP0, UPT, UR4, 0xffff, UPT ;  /* 0x0000ffff0400788c */ /* 0x000fe2000bf04070 */
[----:B------:R-:W-:Y:S01]  /*72e0*/  VIADD R9, R8, 0x1 ;  /* 0x0000000108097836 */ /* 0x000fe20000000000 */
[----:B------:R-:W-:-:S02]  /*72f0*/  USHF.L.U32 UR22, UR7, UR5, URZ ;  /* 0x0000000507167299 */ /* 0x000fc4000800063f */
[----:B------:R-:W-:Y:S02]  /*7300*/  ULOP3.LUT UR5, UR5, 0x1, URZ, 0xfc, !UPT ;  /* 0x0000000105057892 */ /* 0x000fe4000f8efc3f */
[----:B------:R-:W-:Y:S02]  /*7310*/  USEL UR4, UR4, 0xffff, !UP0 ;  /* 0x0000ffff04047887 */ /* 0x000fe4000c000000 */
[----:B------:R-:W-:Y:S02]  /*7320*/  USHF.L.U32 UR5, UR7, UR5, URZ ;  /* 0x0000000507057299 */ /* 0x000fe4000800063f */
[----:B------:R-:W-:Y:S02]  /*7330*/  ULOP3.LUT UR4, UR4, 0xffff, URZ, 0xc0, !UPT ;  /* 0x0000ffff04047892 */ /* 0x000fe4000f8ec03f */
[----:B------:R-:W-:Y:S02]  /*7340*/  ULOP3.LUT UR15, UR15, 0x40, URZ, 0xc0, !UPT ;  /* 0x000000400f0f7892 */ /* 0x000fe4000f8ec03f */
[----:B------:R-:W-:-:S02]  /*7350*/  ULOP3.LUT UR22, UR22, UR5, URZ, 0xfc, !UPT ;  /* 0x0000000516167292 */ /* 0x000fc4000f8efc3f */
[----:B------:R-:W-:-:S12]  /*7360*/  USHF.L.U32 UR23, UR23, UR4, URZ ;  /* 0x0000000417177299 */ /* 0x000fd8000800063f */
.L_x_177:
[----:B------:R-:W-:-:S03]  /*7370*/  UMOV UR4, 0xffffffff ;  /* 0xffffffff00047882 */ /* 0x000fc60000000000 */
[----:B------:R-:W-:Y:S05]  /*7380*/  BRA.DIV UR4, `(.L_x_167) ;  /* 0x0000000e04bc7947 */ /* 0x000fea000b800000 */
[----:B------:R-:W-:-:S13]  /*7390*/  ELECT P6, URZ, PT ;  /* 0x00000000003f782f */ /* 0x000fda00038c0000 */
.L_x_187:
[----:B------:R-:W0:Y:S01]  /*73a0*/  LDC R4, c[0x0][0x28c] ;  /* 0x0000a300ff047b82 */ /* 0x000e220000000800 */
[----:B------:R-:W-:Y:S01]  /*73b0*/  BSSY B1, `(.L_x_168) ;  /* 0x0000048000017945 */ /* 0x000fe20003800000 */
[----:B0-----:R-:W-:-:S13]  /*73c0*/  ISETP.LT.OR P6, PT, R4, 0x1, !P6 ;  /* 0x000000010400780c */ /* 0x001fda00077c1670 */
[----:B------:R-:W-:Y:S05]  /*73d0*/  @P6 BRA `(.L_x_169) ;  /* 0x0000000400146947 */ /* 0x000fea0003800000 */
[----:B------:R-:W-:Y:S01]  /*73e0*/  LEA R12, R12, UR37, 0x1 ;  /* 0x000000250c0c7c11 */ /* 0x000fe2000f8e08ff */
[----:B------:R-:W-:Y:S01]  /*73f0*/  IMAD.MOV.U32 R20, RZ, RZ, RZ ;  /* 0x000000ffff147224 */ /* 0x000fe200078e00ff */
[----:B------:R-:W-:Y:S01]  /*7400*/  LEA R19, R19, UR15, 0x7 ;  /* 0x0000000f13137c11 */ /* 0x000fe2000f8e38ff */
[----:B------:R-:W-:Y:S02]  /*7410*/  IMAD.MOV.U32 R4, RZ, RZ, R9 ;  /* 0x000000ffff047224 */ /* 0x000fe400078e0009 */
[----:B------:R-:W-:Y:S02]  /*7420*/  IMAD.MOV.U32 R5, RZ, RZ, R3 ;  /* 0x000000ffff057224 */ /* 0x000fe400078e0003 */
[----:B------:R-:W-:Y:S02]  /*7430*/  IMAD.MOV.U32 R6, RZ, RZ, R13 ;  /* 0x000000ffff067224 */ /* 0x000fe400078e000d */
[----:B------:R-:W-:-:S07]  /*7440*/  IMAD.SHL.U32 R15, R12, 0x40, RZ ;  /* 0x000000400c0f7824 */ /* 0x000fce00078e00ff */
.L_x_172:
[----:B------:R-:W0:Y:S01]  /*7450*/  S2R R21, SR_CgaCtaId ;  /* 0x0000000000157919 */ /* 0x000e220000008800 */
[----:B------:R-:W-:Y:S02]  /*7460*/  MOV R12, 0x400 ;  /* 0x00000400000c7802 */ /* 0x000fe40000000f00 */
[----:B------:R-:W-:-:S13]  /*7470*/  ISETP.NE.AND P1, PT, R0, RZ, PT ;  /* 0x000000ff0000720c */ /* 0x000fda0003f25270 */
[----:B------:R-:W1:Y:S01]  /*7480*/  @!P1 LDC R14, c[0x0][0x500] ;  /* 0x00014000ff0e9b82 */ /* 0x000e620000000800 */
[----:B0-----:R-:W-:Y:S02]  /*7490*/  LEA R23, R21, R12, 0x18 ;  /* 0x0000000c15177211 */ /* 0x001fe400078ec0ff */
[----:B------:R-:W-:-:S03]  /*74a0*/  SHF.L.U32 R12, R5, 0x1f, RZ ;  /* 0x0000001f050c7819 */ /* 0x000fc600000006ff */
[----:B------:R-:W-:-:S04]  /*74b0*/  IMAD R21, R6, 0x8, R23 ;  /* 0x0000000806157824 */ /* 0x000fc800078e0217 */
[----:B------:R-:W0:Y:S02]  /*74c0*/  SYNCS.PHASECHK.TRANS64.TRYWAIT P0, [R21+URZ+0x18], R12 ;  /* 0x0000180c150075a7 */ /* 0x000e24000800017f */
[----:B01----:R-:W-:Y:S05]  /*74d0*/  @!P0 BRA `(.L_x_170) ;  /* 0x0000000c00888947 */ /* 0x003fea0003800000 */
.L_x_188:
[----:B0-----:R-:W-:Y:S01]  /*74e0*/  PRMT R12, R10, 0x9910, RZ ;  /* 0x000099100a0c7816 */ /* 0x001fe200000000ff */
[----:B------:R0:W-:Y:S03]  /*74f0*/  @!P1 SYNCS.ARRIVE.TRANS64 RZ, [R21+URZ], R14 ;  /* 0x0000000e15ff99a7 */ /* 0x0001e6000800003f */
[----:B------:R-:W-:-:S13]  /*7500*/  ISETP.NE.AND P0, PT, R12, 0x2, PT ;  /* 0x000000020c00780c */ /* 0x000fda0003f05270 */
[----:B0-----:R-:W-:Y:S05]  /*7510*/  @P0 BRA `(.L_x_171) ;  /* 0x0000000000040947 */ /* 0x001fea0003800000 */
[----:B------:R-:W-:Y:S01]  /*7520*/  BPT.TRAP 0x1 ;  /* 0x000000040000795c */ /* 0x000fe20000300000 */
.L_x_171:
[----:B------:R-:W-:Y:S01]  /*7530*/  R2UR UR8, R6 ;  /* 0x00000000060872ca */ /* 0x000fe200000e0000 */
[----:B------:R-:W-:Y:S01]  /*7540*/  VIADD R4, R4, 0xffffffff ;  /* 0xffffffff04047836 */ /* 0x000fe20000000000 */
[----:B------:R-:W-:Y:S01]  /*7550*/  R2UR UR10, R23 ;  /* 0x00000000170a72ca */ /* 0x000fe200000e0000 */
[----:B------:R-:W-:Y:S01]  /*7560*/  UIADD3 UR4, UP0, UR30, 0xf0, URZ ;  /* 0x000000f01e047890 */ /* 0x000fe2000ff1e03f */
[----:B------:R-:W-:Y:S01]  /*7570*/  R2UR UR34, R20 ;  /* 0x00000000142272ca */ /* 0x000fe200000e0000 */
[----:B------:R-:W-:Y:S01]  /*7580*/  UIADD3 UR42, UP1, UR30, 0x1f0, URZ ;  /* 0x000001f01e2a7890 */ /* 0x000fe2000ff3e03f */
[----:B------:R-:W-:Y:S01]  /*7590*/  R2UR UR33, R21 ;  /* 0x00000000152172ca */ /* 0x000fe200000e0000 */
[----:B------:R-:W-:Y:S01]  /*75a0*/  UIADD3.X UR5, URZ, UR31, URZ, UP0, !UPT ;  /* 0x0000001f3f057290 */ /* 0x000fe200087fe43f */
[----:B------:R-:W-:Y:S01]  /*75b0*/  R2UR UR35, R15 ;  /* 0x000000000f2372ca */ /* 0x000fe200000e0000 */
[----:B------:R-:W-:Y:S01]  /*75c0*/  UPRMT UR29, URZ, 0x5410, UR23 ;  /* 0x000054103f1d7896 */ /* 0x000fe20008000017 */
[----:B------:R-:W-:Y:S01]  /*75d0*/  R2UR UR36, R7 ;  /* 0x00000000072472ca */ /* 0x000fe200000e0000 */
[----:B------:R-:W-:Y:S01]  /*75e0*/  UIADD3.X UR43, URZ, UR31, URZ, UP1, !UPT ;  /* 0x0000001f3f2b7290 */ /* 0x000fe20008ffe43f */
[----:B------:R-:W-:Y:S01]  /*75f0*/  R2UR UR19, R19 ;  /* 0x00000000131372ca */ /* 0x000fe200000e0000 */
[----:B------:R-:W-:Y:S01]  /*7600*/  USHF.L.U32 UR8, UR8, 0xd, URZ ;  /* 0x0000000d08087899 */ /* 0x000fe2000800063f */
[----:B------:R-:W-:Y:S01]  /*7610*/  ISETP.GT.AND P1, PT, R4, 0x1, PT ;  /* 0x000000010400780c */ /* 0x000fe20003f24270 */
[----:B------:R-:W-:Y:S01]  /*7620*/  UPRMT UR44, URZ, 0x5410, UR22 ;  /* 0x000054103f2c7896 */ /* 0x000fe20008000016 */
[----:B------:R-:W-:Y:S01]  /*7630*/  VIADD R6, R6, 0x1 ;  /* 0x0000000106067836 */ /* 0x000fe20000000000 */
[----:B------:R-:W-:Y:S01]  /*7640*/  ULEA UR9, UR37, UR8, 0xb ;  /* 0x0000000825097291 */ /* 0x000fe2000f8e583f */
[----:B------:R-:W-:Y:S01]  /*7650*/  VIADD R20, R20, 0x40 ;  /* 0x0000004014147836 */ /* 0x000fe20000000000 */
[----:B------:R-:W-:-:S02]  /*7660*/  ULOP3.LUT UR8, UR8, 0x800, UR40, 0xf8, !UPT ;  /* 0x0000080008087892 */ /* 0x000fc4000f8ef828 */
[----:B------:R-:W-:Y:S01]  /*7670*/  ULEA UR24, UR9, UR10, 0x2 ;  /* 0x0000000a09187291 */ /* 0x000fe2000f8e103f */
[C---:B------:R-:W-:Y:S01]  /*7680*/  ISETP.NE.AND P0, PT, R6.reuse, 0x3, PT ;  /* 0x000000030600780c */ /* 0x040fe20003f05270 */
[----:B------:R-:W-:Y:S02]  /*7690*/  ULEA UR8, UR8, UR10, 0x2 ;  /* 0x0000000a08087291 */ /* 0x000fe4000f8e103f */
[----:B------:R-:W-:Y:S01]  /*76a0*/  UIADD3 UR32, UR24, 0x100, URZ ;  /* 0x0000010018207890 */ /* 0x000fe2000fffe03f */
[----:B------:R-:W-:Y:S01]  /*76b0*/  SEL R12, RZ, 0x1, P0 ;  /* 0x00000001ff0c7807 */ /* 0x000fe20000000000 */
[----:B------:R-:W-:Y:S01]  /*76c0*/  UIADD3 UR26, UR34, 0x20, URZ ;  /* 0x00000020221a7890 */ /* 0x000fe2000fffe03f */
[----:B------:R-:W-:Y:S01]  /*76d0*/  SEL R6, R6, RZ, P0 ;  /* 0x000000ff06067207 */ /* 0x000fe20000000000 */
[----:B------:R-:W-:Y:S01]  /*76e0*/  UIADD3 UR24, UR24, 0x4100, URZ ;  /* 0x0000410018187890 */ /* 0x000fe2000fffe03f */
[----:B------:R-:W-:Y:S01]  /*76f0*/  LOP3.LUT R5, R5, R12, RZ, 0x3c, !PT ;  /* 0x0000000c05057212 */ /* 0x000fe200078e3cff */
[----:B------:R-:W-:-:S02]  /*7700*/  UIADD3 UR16, UR8, 0x18100, URZ ;  /* 0x0001810008107890 */ /* 0x000fc4000fffe03f */
[----:B------:R-:W-:Y:S01]  /*7710*/  UIADD3 UR8, UR8, 0x1c100, URZ ;  /* 0x0001c10008087890 */ /* 0x000fe2000fffe03f */
[----:B------:R-:W-:Y:S01]  /*7720*/  UMOV UR6, 0x0 ;  /* 0x0000000000067882 */ /* 0x000fe20000000000 */
[----:B------:R-:W-:Y:S01]  /*7730*/  UMOV UR7, 0x10000000 ;  /* 0x1000000000077882 */ /* 0x000fe20000000000 */
[----:B------:R-:W-:Y:S01]  /*7740*/  UMOV UR25, UR33 ;  /* 0x0000002100197c82 */ /* 0x000fe20008000000 */
[----:B------:R-:W-:Y:S01]  /*7750*/  UMOV UR27, UR35 ;  /* 0x00000023001b7c82 */ /* 0x000fe20008000000 */
[----:B------:R-:W-:Y:S01]  /*7760*/  UMOV UR28, UR36 ;  /* 0x00000024001c7c82 */ /* 0x000fe20008000000 */
[----:B------:R-:W-:Y:S01]  /*7770*/  UMOV UR17, UR33 ;  /* 0x0000002100117c82 */ /* 0x000fe20008000000 */
[----:B------:R-:W-:Y:S01]  /*7780*/  UMOV UR18, UR34 ;  /* 0x0000002200127c82 */ /* 0x000fe20008000000 */
[----:B------:R-:W-:Y:S01]  /*7790*/  UMOV UR20, UR36 ;  /* 0x0000002400147c82 */ /* 0x000fe20008000000 */
[----:B------:R0:W-:Y:S01]  /*77a0*/  UTMALDG.3D.MULTICAST [UR32], [UR4], UR29, desc[UR6] ;  /* 0x00000620040073b4 */ /* 0x0001e2000801181d */
[----:B------:R-:W-:Y:S01]  /*77b0*/  UMOV UR9, UR33 ;  /* 0x0000002100097c82 */ /* 0x000fe20008000000 */
[----:B------:R-:W-:Y:S01]  /*77c0*/  UMOV UR11, UR19 ;  /* 0x00000013000b7c82 */ /* 0x000fe20008000000 */
[----:B------:R-:W-:Y:S01]  /*77d0*/  UMOV UR12, UR36 ;  /* 0x00000024000c7c82 */ /* 0x000fe20008000000 */
[----:B------:R-:W-:Y:S01]  /*77e0*/  UMOV UR10, UR26 ;  /* 0x0000001a000a7c82 */ /* 0x000fe20008000000 */
[----:B------:R0:W-:Y:S01]  /*77f0*/  UTMALDG.3D.MULTICAST [UR24], [UR4], UR29, desc[UR6] ;  /* 0x00000618040073b4 */ /* 0x0001e2000801181d */
[----:B------:R0:W-:Y:S01]  /*7800*/  UTMALDG.3D.MULTICAST [UR16], [UR42], UR44, desc[UR6] ;  /* 0x000006102a0073b4 */ /* 0x0001e2000801182c */
[----:B------:R0:W-:Y:S02]  /*7810*/  UTMALDG.3D.MULTICAST [UR8], [UR42], UR44, desc[UR6] ;  /* 0x000006082a0073b4 */ /* 0x0001e4000801182c */
[----:B0-----:R-:W-:Y:S05]  /*7820*/  @P1 BRA `(.L_x_172) ;  /* 0xfffffffc00081947 */ /* 0x001fea000383ffff */
.L_x_169:
[----:B------:R-:W-:Y:S05]  /*7830*/  BSYNC B1 ;  /* 0x0000000000017941 */ /* 0x000fea0003800000 */
.L_x_168:
[----:B------:R-:W-:Y:S01]  /*7840*/  LOP3.LUT P1, RZ, R11, 0xff, RZ, 0xc0, !PT ;  /* 0x000000ff0bff7812 */ /* 0x000fe2000782c0ff */
[C---:B------:R-:W-:Y:S01]  /*7850*/  IMAD.IADD R13, R8.reuse, 0x1, R13 ;  /* 0x00000001080d7824 */ /* 0x040fe200078e020d */
[----:B------:R-:W-:Y:S01]  /*7860*/  ULDC.64 UR4, c[0x0][0x650] ;  /* 0x0001940000047ab9 */ /* 0x000fe20000000a00 */
[C---:B------:R-:W-:Y:S01]  /*7870*/  ISETP.GE.U32.AND P2, PT, R8.reuse, 0x3, PT ;  /* 0x000000030800780c */ /* 0x040fe20003f46070 */
[----:B------:R-:W-:Y:S01]  /*7880*/  BSSY B1, `(.L_x_173) ;  /* 0x000006b000017945 */ /* 0x000fe20003800000 */
[----:B------:R-:W-:Y:S01]  /*7890*/  IMAD.MOV.U32 R12, RZ, RZ, -0x1 ;  /* 0xffffffffff0c7424 */ /* 0x000fe200078e00ff */
[----:B------:R-:W-:Y:S01]  /*78a0*/  ISETP.GT.U32.AND P0, PT, R13, 0x2, PT ;  /* 0x000000020d00780c */ /* 0x000fe20003f04070 */
[----:B------:R-:W-:Y:S01]  /*78b0*/  IMAD.MOV.U32 R19, RZ, RZ, -0x1 ;  /* 0xffffffffff137424 */ /* 0x000fe200078e00ff */
[----:B------:R-:W-:Y:S01]  /*78c0*/  PRMT R11, RZ, 0x7610, R11 ;  /* 0x00007610ff0b7816 */ /* 0x000fe2000000000b */
[----:B------:R-:W-:Y:S01]  /*78d0*/  IMAD.MOV.U32 R7, RZ, RZ, -0x1 ;  /* 0xffffffffff077424 */ /* 0x000fe200078e00ff */
[----:B------:R-:W-:-:S03]  /*78e0*/  ISETP.LT.U32.AND P0, PT, R8, 0x3, P0 ;  /* 0x000000030800780c */ /* 0x000fc60000701070 */
[----:B------:R-:W0:Y:S01]  /*78f0*/  @P1 S2R R5, SR_CgaCtaId ;  /* 0x0000000000051919 */ /* 0x000e220000008800 */
[----:B------:R-:W-:-:S04]  /*7900*/  @P1 MOV R4, 0x400 ;  /* 0x0000040000041802 */ /* 0x000fc80000000f00 */
[----:B0-----:R-:W-:Y:S01]  /*7910*/  @P1 LEA R6, R5, R4, 0x18 ;  /* 0x0000000405061211 */ /* 0x001fe200078ec0ff */
[----:B------:R-:W-:Y:S01]  /*7920*/  IMAD.WIDE.U32 R4, R13, -0x55555555, RZ ;  /* 0xaaaaaaab0d047825 */ /* 0x000fe200078e00ff */
[----:B------:R-:W-:Y:S02]  /*7930*/  SEL R4, RZ, 0x1, !P0 ;  /* 0x00000001ff047807 */ /* 0x000fe40004000000 */
[----:B------:R0:W-:Y:S01]  /*7940*/  @P1 SYNCS.ARRIVE.TRANS64.A1T0 RZ, [R6+URZ+0x48], RZ ;  /* 0x000048ff06ff19a7 */ /* 0x0001e2000810003f */
[----:B------:R-:W-:Y:S02]  /*7950*/  IADD3 R16, P1, R16, UR38, RZ ;  /* 0x0000002610107c10 */ /* 0x000fe4000ff3e0ff */
[----:B------:R-:W-:Y:S02]  /*7960*/  LOP3.LUT R3, R3, R4, RZ, 0x3c, !PT ;  /* 0x0000000403037212 */ /* 0x000fe400078e3cff */
[----:B------:R-:W-:Y:S02]  /*7970*/  IADD3.X R17, R17, UR41, RZ, P1, !PT ;  /* 0x0000002911117c10 */ /* 0x000fe40008ffe4ff */
[----:B------:R-:W-:-:S02]  /*7980*/  ISETP.GE.U32.AND P0, PT, R16, UR4, PT ;  /* 0x0000000410007c0c */ /* 0x000fc4000bf06070 */
[----:B0-----:R-:W-:Y:S02]  /*7990*/  SHF.R.U32.HI R6, RZ, 0x1, R5 ;  /* 0x00000001ff067819 */ /* 0x001fe40000011605 */
[----:B------:R-:W-:Y:S02]  /*79a0*/  ISETP.GE.U32.AND.EX P0, PT, R17, UR5, PT, P0 ;  /* 0x0000000511007c0c */ /* 0x000fe4000bf06100 */
[----:B------:R-:W-:Y:S01]  /*79b0*/  @P2 LOP3.LUT R3, R3, 0x1, R6, 0x78, !PT ;  /* 0x0000000103032812 */ /* 0x000fe200078e7806 */
[----:B------:R-:W-:Y:S01]  /*79c0*/  IMAD R13, R6, -0x3, R13 ;  /* 0xfffffffd060d7824 */ /* 0x000fe200078e020d */
[----:B------:R-:W-:-:S09]  /*79d0*/  PRMT R4, RZ, 0x7610, R4 ;  /* 0x00007610ff047816 */ /* 0x000fd20000000004 */
[----:B------:R-:W-:Y:S05]  /*79e0*/  @P0 BRA `(.L_x_174) ;  /* 0x0000000400500947 */ /* 0x000fea0003800000 */
[----:B------:R-:W0:Y:S01]  /*79f0*/  S2R R15, SR_CTAID.X ;  /* 0x00000000000f7919 */ /* 0x000e220000002500 */
[----:B------:R-:W-:Y:S01]  /*7a00*/  ULDC.64 UR4, c[0x0][0x628] ;  /* 0x00018a0000047ab9 */ /* 0x000fe20000000a00 */
[----:B------:R-:W1:Y:S01]  /*7a10*/  LDC R20, c[0x0][0x144] ;  /* 0x00005100ff147b82 */ /* 0x000e620000000800 */
[----:B------:R-:W-:Y:S01]  /*7a20*/  ISETP.NE.U32.AND P0, PT, RZ, UR4, PT ;  /* 0x00000004ff007c0c */ /* 0x000fe2000bf05070 */
[----:B------:R-:W2:Y:S01]  /*7a30*/  S2R R12, SR_CTAID.Y ;  /* 0x00000000000c7919 */ /* 0x000ea20000002600 */
[----:B------:R-:W-:Y:S01]  /*7a40*/  ULDC UR6, c[0x0][0x150] ;  /* 0x0000540000067ab9 */ /* 0x000fe20000000800 */
[----:B------:R-:W-:Y:S01]  /*7a50*/  ULDC UR7, c[0x0][0x630] ;  /* 0x00018c0000077ab9 */ /* 0x000fe20000000800 */
[----:B------:R-:W-:Y:S01]  /*7a60*/  ISETP.NE.AND.EX P0, PT, RZ, UR5, PT, P0 ;  /* 0x00000005ff007c0c */ /* 0x000fe2000bf05300 */
[----:B------:R-:W-:Y:S01]  /*7a70*/  IMAD.MOV.U32 R4, RZ, RZ, R16 ;  /* 0x000000ffff047224 */ /* 0x000fe200078e0010 */
[----:B0-----:R-:W-:-:S05]  /*7a80*/  I2FP.F32.U32 R5, R15 ;  /* 0x0000000f00057245 */ /* 0x001fca0000201000 */
[----:B------:R-:W-:Y:S01]  /*7a90*/  FMUL R21, R5, UR6 ;  /* 0x0000000605157c20 */ /* 0x000fe20008400000 */
[----:B------:R-:W-:-:S05]  /*7aa0*/  IMAD.MOV.U32 R5, RZ, RZ, R17 ;  /* 0x000000ffff057224 */ /* 0x000fca00078e0011 */
[----:B--2---:R-:W-:Y:S05]  /*7ab0*/  @!P0 BRA `(.L_x_175) ;  /* 0x0000000000288947 */ /* 0x004fea0003800000 */
[----:B------:R-:W-:Y:S02]  /*7ac0*/  ULDC UR6, c[0x0][0x634] ;  /* 0x00018d0000067ab9 */ /* 0x000fe40000000800 */
[----:B------:R-:W-:-:S05]  /*7ad0*/  IADD3 R5, P0, R16, UR6, RZ ;  /* 0x0000000610057c10 */ /* 0x000fca000ff1e0ff */
[----:B------:R-:W-:-:S04]  /*7ae0*/  IMAD.X R19, RZ, RZ, R17, P0 ;  /* 0x000000ffff137224 */ /* 0x000fc800000e0611 */
[----:B------:R-:W-:-:S04]  /*7af0*/  IMAD.WIDE.U32 R6, R19, UR4, RZ ;  /* 0x0000000413067c25 */ /* 0x000fc8000f8e00ff */
[----:B------:R-:W-:-:S04]  /*7b00*/  IMAD.WIDE.U32 R6, P0, R5, UR5, R6 ;  /* 0x0000000505067c25 */ /* 0x000fc8000f800006 */
[----:B------:R-:W-:-:S04]  /*7b10*/  IMAD.WIDE.U32 R4, R5, UR4, RZ ;  /* 0x0000000405047c25 */ /* 0x000fc8000f8e00ff */
[----:B------:R-:W-:Y:S01]  /*7b20*/  IMAD.MOV.U32 R4, RZ, RZ, R7 ;  /* 0x000000ffff047224 */ /* 0x000fe200078e0007 */
[----:B------:R-:W-:Y:S01]  /*7b30*/  IADD3 RZ, P1, R5, R6, RZ ;  /* 0x0000000605ff7210 */ /* 0x000fe20007f3e0ff */
[----:B------:R-:W-:-:S04]  /*7b40*/  IMAD.X R5, RZ, RZ, RZ, P0 ;  /* 0x000000ffff057224 */ /* 0x000fc800000e06ff */
[----:B------:R-:W-:-:S08]  /*7b50*/  IMAD.WIDE.U32.X R4, R19, UR5, R4, P1 ;  /* 0x0000000513047c25 */ /* 0x000fd000088e0404 */
.L_x_175:
[--C-:B------:R-:W-:Y:S01]  /*7b60*/  SHF.R.U64 R14, R4, UR7, R5.reuse ;  /* 0x00000007040e7c19 */ /* 0x100fe20008001205 */
[----:B------:R-:W0:Y:S01]  /*7b70*/  F2I.U32.TRUNC.NTZ R21, R21 ;  /* 0x0000001500157305 */ /* 0x000e22000020f000 */
[----:B------:R-:W-:Y:S01]  /*7b80*/  SHF.R.U32.HI R4, RZ, UR7, R5 ;  /* 0x00000007ff047c19 */ /* 0x000fe20008011605 */
[----:B------:R-:W-:Y:S01]  /*7b90*/  ULDC.64 UR4, c[0x0][0x620] ;  /* 0x0001880000047ab9 */ /* 0x000fe20000000a00 */
[----:B------:R-:W-:Y:S01]  /*7ba0*/  IADD3 R7, P0, RZ, -R14, RZ ;  /* 0x8000000eff077210 */ /* 0x000fe20007f1e0ff */
[----:B------:R-:W-:-:S04]  /*7bb0*/  ULDC.64 UR6, c[0x0][0x640] ;  /* 0x0001900000067ab9 */ /* 0x000fc80000000a00 */
[----:B------:R-:W-:Y:S01]  /*7bc0*/  IMAD.X R4, RZ, RZ, ~R4, P0 ;  /* 0x000000ffff047224 */ /* 0x000fe200000e0e04 */
[----:B------:R-:W-:-:S03]  /*7bd0*/  ISETP.NE.U32.AND P0, PT, RZ, UR6, PT ;  /* 0x00000006ff007c0c */ /* 0x000fc6000bf05070 */
[----:B------:R-:W-:Y:S01]  /*7be0*/  IMAD R6, R4, UR4, RZ ;  /* 0x0000000404067c24 */ /* 0x000fe2000f8e02ff */
[----:B------:R-:W-:Y:S01]  /*7bf0*/  ISETP.NE.AND.EX P0, PT, RZ, UR7, PT, P0 ;  /* 0x00000007ff007c0c */ /* 0x000fe2000bf05300 */
[----:B------:R-:W-:Y:S01]  /*7c00*/  IMAD.WIDE.U32 R4, R7, UR4, R16 ;  /* 0x0000000407047c25 */ /* 0x000fe2000f8e0010 */
[----:B------:R-:W-:-:S03]  /*7c10*/  ULDC UR4, c[0x0][0x618] ;  /* 0x0001860000047ab9 */ /* 0x000fc60000000800 */
[----:B------:R-:W-:Y:S01]  /*7c20*/  IMAD R7, R7, UR5, R6 ;  /* 0x0000000507077c24 */ /* 0x000fe2000f8e0206 */
[----:B------:R-:W-:Y:S01]  /*7c30*/  ULDC UR5, c[0x0][0x154] ;  /* 0x0000550000057ab9 */ /* 0x000fe20000000800 */
[----:B0-----:R-:W-:Y:S02]  /*7c40*/  IMAD.MOV R6, RZ, RZ, -R21 ;  /* 0x000000ffff067224 */ /* 0x001fe400078e0a15 */
[----:B------:R-:W0:Y:S01]  /*7c50*/  LDC R21, c[0x0][0x148] ;  /* 0x00005200ff157b82 */ /* 0x000e220000000800 */
[----:B------:R-:W-:Y:S02]  /*7c60*/  IMAD.IADD R5, R5, 0x1, R7 ;  /* 0x0000000105057824 */ /* 0x000fe400078e0207 */
[----:B-1----:R-:W-:Y:S01]  /*7c70*/  IMAD R15, R20, R6, R15 ;  /* 0x00000006140f7224 */ /* 0x002fe200078e020f */
[----:B------:R-:W-:Y:S02]  /*7c80*/  I2FP.F32.U32 R6, R12 ;  /* 0x0000000c00067245 */ /* 0x000fe40000201000 */
[----:B------:R-:W-:-:S02]  /*7c90*/  SHF.R.U64 R19, R4, UR4, R5 ;  /* 0x0000000404137c19 */ /* 0x000fc40008001205 */
[----:B------:R-:W-:Y:S01]  /*7ca0*/  SHF.R.U32.HI R4, RZ, UR4, R5 ;  /* 0x00000004ff047c19 */ /* 0x000fe20008011605 */
[----:B------:R-:W-:Y:S01]  /*7cb0*/  FMUL R6, R6, UR5 ;  /* 0x0000000506067c20 */ /* 0x000fe20008400000 */
[----:B------:R-:W-:Y:S02]  /*7cc0*/  ULDC UR4, c[0x0][0x608] ;  /* 0x0001820000047ab9 */ /* 0x000fe40000000800 */
[--C-:B------:R-:W-:Y:S01]  /*7cd0*/  SHF.R.U64 R22, R19, UR4, R4.reuse ;  /* 0x0000000413167c19 */ /* 0x100fe20008001204 */
[----:B------:R1:W2:Y:S01]  /*7ce0*/  F2I.U32.TRUNC.NTZ R24, R6 ;  /* 0x0000000600187305 */ /* 0x0002a2000020f000 */
[----:B------:R-:W-:Y:S01]  /*7cf0*/  SHF.R.U32.HI R5, RZ, UR4, R4 ;  /* 0x00000004ff057c19 */ /* 0x000fe20008011604 */
[----:B------:R-:W-:-:S03]  /*7d00*/  ULDC UR4, c[0x0][0x658] ;  /* 0x0001960000047ab9 */ /* 0x000fc60000000800 */
[--C-:B------:R-:W-:Y:S02]  /*7d10*/  SHF.R.U64 R20, R22, UR4, R5.reuse ;  /* 0x0000000416147c19 */ /* 0x100fe40008001205 */
[----:B------:R-:W-:-:S03]  /*7d20*/  SHF.R.U32.HI R23, RZ, UR4, R5 ;  /* 0x00000004ff177c19 */ /* 0x000fc60008011605 */
[----:B------:R-:W-:Y:S02]  /*7d30*/  IMAD.MOV.U32 R4, RZ, RZ, R20 ;  /* 0x000000ffff047224 */ /* 0x000fe400078e0014 */
[----:B------:R-:W-:Y:S01]  /*7d40*/  IMAD.MOV.U32 R5, RZ, RZ, R23 ;  /* 0x000000ffff057224 */ /* 0x000fe200078e0017 */
[----:B-1----:R-:W-:Y:S06]  /*7d50*/  @!P0 BRA `(.L_x_176) ;  /* 0x0000000000288947 */ /* 0x002fec0003800000 */
        /* <DEDUP_REMOVED lines=10> */
.L_x_176:
[----:B------:R-:W-:Y:S01]  /*7e00*/  ISETP.NE.AND P0, PT, R2, 0x1, PT ;  /* 0x000000010200780c */ /* 0x000fe20003f05270 */
[----:B------:R-:W-:Y:S01]  /*7e10*/  ULDC UR4, c[0x0][0x648] ;  /* 0x0001920000047ab9 */ /* 0x000fe20000000800 */
[----:B------:R-:W-:Y:S01]  /*7e20*/  LOP3.LUT R22, R22, UR21, RZ, 0xc0, !PT ;  /* 0x0000001516167c12 */ /* 0x000fe2000f8ec0ff */
[----:B--2---:R-:W-:Y:S01]  /*7e30*/  IMAD.MOV R24, RZ, RZ, -R24 ;  /* 0x000000ffff187224 */ /* 0x004fe200078e0a18 */
[----:B------:R-:W-:Y:S01]  /*7e40*/  SHF.R.U64 R5, R4, UR4, R5 ;  /* 0x0000000404057c19 */ /* 0x000fe20008001205 */
[----:B------:R-:W-:Y:S01]  /*7e50*/  ULDC UR4, c[0x0][0x638] ;  /* 0x00018e0000047ab9 */ /* 0x000fe20000000800 */
[----:B------:R-:W-:Y:S01]  /*7e60*/  LOP3.LUT R19, R19, UR13, RZ, 0xc0, !PT ;  /* 0x0000000d13137c12 */ /* 0x000fe2000f8ec0ff */
[----:B------:R-:W-:Y:S01]  /*7e70*/  ULDC UR5, c[0x0][0x610] ;  /* 0x0001840000057ab9 */ /* 0x000fe20000000800 */
[----:B------:R-:W-:Y:S02]  /*7e80*/  IMAD.MOV.U32 R4, RZ, RZ, 0x1 ;  /* 0x00000001ff047424 */ /* 0x000fe400078e00ff */
[----:B------:R-:W-:-:S02]  /*7e90*/  IMAD.MOV R7, RZ, RZ, -R5 ;  /* 0x000000ffff077224 */ /* 0x000fc400078e0a05 */
[----:B------:R-:W-:Y:S02]  /*7ea0*/  IMAD R22, R5, UR14, R22 ;  /* 0x0000000e05167c24 */ /* 0x000fe4000f8e0216 */
[----:B0-----:R-:W-:Y:S02]  /*7eb0*/  @P0 IMAD R15, R21, R24, R12 ;  /* 0x00000018150f0224 */ /* 0x001fe400078e020c */
[----:B------:R-:W-:Y:S01]  /*7ec0*/  IMAD R20, R7, UR4, R20 ;  /* 0x0000000407147c24 */ /* 0x000fe2000f8e0214 */
[----:B------:R-:W-:Y:S01]  /*7ed0*/  ULDC UR4, c[0x0][0x600] ;  /* 0x0001800000047ab9 */ /* 0x000fe20000000800 */
[----:B------:R-:W-:Y:S02]  /*7ee0*/  IMAD R15, R22, UR5, R15 ;  /* 0x00000005160f7c24 */ /* 0x000fe4000f8e020f */
[----:B------:R-:W-:Y:S02]  /*7ef0*/  IMAD R20, R20, UR4, R19 ;  /* 0x0000000414147c24 */ /* 0x000fe4000f8e0213 */
[----:B------:R-:W-:-:S03]  /*7f00*/  IMAD.MOV.U32 R7, RZ, RZ, R14 ;  /* 0x000000ffff077224 */ /* 0x000fc600078e000e */
[----:B------:R-:W-:Y:S02]  /*7f10*/  SEL R19, R20, R15, !P0 ;  /* 0x0000000f14137207 */ /* 0x000fe40004000000 */
[----:B------:R-:W-:-:S07]  /*7f20*/  SEL R12, R15, R20, !P0 ;  /* 0x000000140f0c7207 */ /* 0x000fce0004000000 */
.L_x_174:
[----:B------:R-:W-:Y:S05]  /*7f30*/  BSYNC B1 ;  /* 0x0000000000017941 */ /* 0x000fea0003800000 */
.L_x_173:
[----:B------:R-:W-:-:S13]  /*7f40*/  LOP3.LUT P0, RZ, R4, 0xff, RZ, 0xc0, !PT ;  /* 0x000000ff04ff7812 */ /* 0x000fda000780c0ff */
[----:B------:R-:W-:Y:S05]  /*7f50*/  @P0 BRA `(.L_x_177) ;  /* 0xfffffff400040947 */ /* 0x000fea000383ffff */
[----:B------:R-:W-:Y:S05]  /*7f60*/  BSYNC B0 ;  /* 0x0000000000007941 */ /* 0x000fea0003800000 */
.L_x_166:
[----:B------:R-:W-:-:S03]  /*7f70*/  UMOV UR4, 0xffffffff ;  /* 0xffffffff00047882 */ /* 0x000fc60000000000 */
[----:B------:R-:W-:Y:S05]  /*7f80*/  BRA.DIV UR4, `(.L_x_178) ;  /* 0x0000000204f07947 */ /* 0x000fea000b800000 */
[----:B------:R-:W-:-:S13]  /*7f90*/  ELECT P6, URZ, PT ;  /* 0x00000000003f782f */ /* 0x000fda00038c0000 */
.L_x_191:
[----:B------:R-:W-:Y:S04]  /*7fa0*/  BSSY B0, `(.L_x_179) ;  /* 0x0000022000007945 */ /* 0x000fe80003800000 */
[----:B------:R-:W-:Y:S05]  /*7fb0*/  @!P6 BRA `(.L_x_180) ;  /* 0x000000000080e947 */ /* 0x000fea0003800000 */
[----:B------:R-:W-:-:S04]  /*7fc0*/  LOP3.LUT R18, R18, 0x2, RZ, 0xfc, !PT ;  /* 0x0000000212127812 */ /* 0x000fc800078efcff */
[----:B------:R-:W-:-:S13]  /*7fd0*/  ISETP.NE.AND P0, PT, R18, 0x3, PT ;  /* 0x000000031200780c */ /* 0x000fda0003f05270 */
[----:B------:R-:W-:Y:S05]  /*7fe0*/  @!P0 BRA `(.L_x_181) ;  /* 0x0000000000048947 */ /* 0x000fea0003800000 */
[----:B------:R-:W-:Y:S01]  /*7ff0*/  BPT.TRAP 0x1 ;  /* 0x000000040000795c */ /* 0x000fe20000300000 */
.L_x_181:
[----:B------:R-:W0:Y:S01]  /*8000*/  S2R R5, SR_CgaCtaId ;  /* 0x0000000000057919 */ /* 0x000e220000008800 */
[----:B------:R-:W-:Y:S02]  /*8010*/  MOV R0, 0x400 ;  /* 0x0000040000007802 */ /* 0x000fe40000000f00 */
[----:B------:R-:W-:Y:S02]  /*8020*/  SHF.L.U32 R4, R3, 0x1f, RZ ;  /* 0x0000001f03047819 */ /* 0x000fe400000006ff */
[----:B0-----:R-:W-:-:S05]  /*8030*/  LEA R0, R5, R0, 0x18 ;  /* 0x0000000005007211 */ /* 0x001fca00078ec0ff */
[----:B------:R-:W-:-:S04]  /*8040*/  VIADD R0, R0, 0x18 ;  /* 0x0000001800007836 */ /* 0x000fc80000000000 */
[C---:B------:R-:W-:Y:S02]  /*8050*/  IMAD R7, R13.reuse, 0x8, R0 ;  /* 0x000000080d077824 */ /* 0x040fe400078e0200 */
[----:B------:R-:W-:Y:S02]  /*8060*/  VIADD R13, R13, 0x1 ;  /* 0x000000010d0d7836 */ /* 0x000fe40000000000 */
[----:B------:R-:W0:Y:S03]  /*8070*/  SYNCS.PHASECHK.TRANS64.TRYWAIT P0, [R7+URZ], R4 ;  /* 0x00000004070075a7 */ /* 0x000e26000800017f */
[----:B------:R-:W-:-:S04]  /*8080*/  ISETP.NE.AND P1, PT, R13, 0x3, PT ;  /* 0x000000030d00780c */ /* 0x000fc80003f25270 */
[----:B------:R-:W-:Y:S02]  /*8090*/  SEL R2, RZ, 0x1, P1 ;  /* 0x00000001ff027807 */ /* 0x000fe40000800000 */
[----:B------:R-:W-:Y:S02]  /*80a0*/  SEL R13, R13, RZ, P1 ;  /* 0x000000ff0d0d7207 */ /* 0x000fe40000800000 */
[----:B------:R-:W-:-:S03]  /*80b0*/  LOP3.LUT R9, R3, R2, RZ, 0x3c, !PT ;  /* 0x0000000203097212 */ /* 0x000fc600078e3cff */
[----:B------:R-:W-:Y:S01]  /*80c0*/  IMAD R6, R13, 0x8, R0 ;  /* 0x000000080d067824 */ /* 0x000fe200078e0200 */
[----:B------:R-:W-:Y:S01]  /*80d0*/  SHF.L.U32 R5, R9, 0x1f, RZ ;  /* 0x0000001f09057819 */ /* 0x000fe200000006ff */
[----:B0-----:R-:W-:Y:S06]  /*80e0*/  @!P0 BRA `(.L_x_182) ;  /* 0x0000000000b88947 */ /* 0x001fec0003800000 */
.L_x_192:
[----:B------:R-:W1:Y:S01]  /*80f0*/  SYNCS.PHASECHK.TRANS64.TRYWAIT P0, [R6+URZ], R5 ;  /* 0x00000005060075a7 */ /* 0x000e62000800017f */
[----:B------:R-:W-:-:S05]  /*8100*/  VIADD R2, R13, 0x1 ;  /* 0x000000010d027836 */ /* 0x000fca0000000000 */
[----:B------:R-:W-:-:S04]  /*8110*/  ISETP.NE.AND P1, PT, R2, 0x3, PT ;  /* 0x000000030200780c */ /* 0x000fc80003f25270 */
[----:B0-----:R-:W-:Y:S02]  /*8120*/  SEL R4, RZ, 0x1, P1 ;  /* 0x00000001ff047807 */ /* 0x001fe40000800000 */
[----:B------:R-:W-:Y:S02]  /*8130*/  SEL R3, R2, RZ, P1 ;  /* 0x000000ff02037207 */ /* 0x000fe40000800000 */
[----:B------:R-:W-:Y:S01]  /*8140*/  LOP3.LUT R4, R9, R4, RZ, 0x3c, !PT ;  /* 0x0000000409047212 */ /* 0x000fe200078e3cff */
[----:B-1----:R-:W-:Y:S06]  /*8150*/  @!P0 BRA `(.L_x_183) ;  /* 0x0000000000b08947 */ /* 0x002fec0003800000 */
.L_x_193:
[----:B------:R-:W-:Y:S01]  /*8160*/  IMAD R3, R3, 0x8, R0 ;  /* 0x0000000803037824 */ /* 0x000fe200078e0200 */
[----:B------:R-:W-:-:S07]  /*8170*/  SHF.L.U32 R0, R4, 0x1f, RZ ;  /* 0x0000001f04007819 */ /* 0x000fce00000006ff */
.L_x_184:
[----:B-1----:R1:W2:Y:S02]  /*8180*/  SYNCS.PHASECHK.TRANS64.TRYWAIT P0, [R3+URZ], R0 ;  /* 0x00000000030075a7 */ /* 0x0022a4000800017f */
[----:B--2---:R-:W-:Y:S05]  /*8190*/  @!P0 NANOSLEEP.SYNCS 0x989680 ;  /* 0x009896800000895d */ /* 0x004fea0003900000 */
[----:B------:R-:W2:Y:S02]  /*81a0*/  @!P0 SYNCS.PHASECHK.TRANS64 P0, [R3+URZ], R0 ;  /* 0x00000000030085a7 */ /* 0x000ea4000800007f */
[----:B--2---:R-:W-:Y:S05]  /*81b0*/  @!P0 BRA `(.L_x_184) ;  /* 0xfffffffc00f08947 */ /* 0x004fea000383ffff */
.L_x_180:
[----:B------:R-:W-:Y:S05]  /*81c0*/  BSYNC B0 ;  /* 0x0000000000007941 */ /* 0x000fea0003800000 */
.L_x_179:
[----:B------:R-:W-:Y:S05]  /*81d0*/  EXIT ;  /* 0x000000000000794d */ /* 0x000fea0003800000 */
.L_x_21:
[----:B-1----:R1:W2:Y:S02]  /*81e0*/  SYNCS.PHASECHK.TRANS64.TRYWAIT P1, [R3+URZ], R0 ;  /* 0x00000000030075a7 */ /* 0x0022a4000802017f */
[----:B--2---:R-:W-:Y:S05]  /*81f0*/  @!P1 NANOSLEEP.SYNCS 0x989680 ;  /* 0x009896800000995d */ /* 0x004fea0003900000 */
[----:B------:R-:W2:Y:S02]  /*8200*/  @!P1 SYNCS.PHASECHK.TRANS64 P1, [R3+URZ], R0 ;  /* 0x00000000030095a7 */ /* 0x000ea4000802007f */
[----:B--2---:R-:W-:Y:S05]  /*8210*/  @!P1 BRA `(.L_x_21) ;  /* 0xfffffffc00f09947 */ /* 0x004fea000383ffff */
[----:B------:R-:W-:Y:S05]  /*8220*/  BRA `(.L_x_20) ;  /* 0xffffff9400587947 */ /* 0x000fea000383ffff */
.L_x_26:
[----:B-1----:R1:W2:Y:S02]  /*8230*/  SYNCS.PHASECHK.TRANS64.TRYWAIT P1, [R5+URZ], R4 ;  /* 0x00000004050075a7 */ /* 0x0022a4000802017f */
[----:B--2---:R-:W-:Y:S05]  /*8240*/  @!P1 NANOSLEEP.SYNCS 0x989680 ;  /* 0x009896800000995d */ /* 0x004fea0003900000 */
[----:B------:R-:W2:Y:S02]  /*8250*/  @!P1 SYNCS.PHASECHK.TRANS64 P1, [R5+URZ], R4 ;  /* 0x00000004050095a7 */ /* 0x000ea4000802007f */
[----:B--2---:R-:W-:Y:S05]  /*8260*/  @!P1 BRA `(.L_x_26) ;  /* 0xfffffffc00f09947 */ /* 0x004fea000383ffff */
[----:B------:R-:W-:Y:S05]  /*8270*/  BRA `(.L_x_25) ;  /* 0xffffff9800a47947 */ /* 0x000fea000383ffff */
.L_x_167:
[----:B------:R-:W-:Y:S01]  /*8280*/  BSSY B1, `(.L_x_185) ;  /* 0x0000006000017945 */ /* 0x000fe20003800000 */
[----:B------:R-:W-:-:S07]  /*8290*/  IMAD.MOV.U32 R15, RZ, RZ, -0x1 ;  /* 0xffffffffff0f7424 */ /* 0x000fce00078e00ff */
[----:B------:R-:W-:Y:S05]  /*82a0*/  WARPSYNC.COLLECTIVE R15, `(.L_x_186) ;  /* 0x000000000f0c7348 */ /* 0x000fea0003c00000 */
[----:B------:R-:W-:Y:S02]  /*82b0*/  ELECT P6, UR62, PT ;  /* 0x00000000003e782f */ /* 0x000fe400038c0000 */
[----:B------:R-:W-:Y:S01]  /*82c0*/  MOV R14, UR62 ;  /* 0x0000003e000e7c02 */ /* 0x000fe20008000f00 */
[----:B------:R-:W-:Y:S10]  /*82d0*/  ENDCOLLECTIVE ;  /* 0x000000000000791b */ /* 0x000ff40003800000 */
.L_x_186:
[----:B------:R-:W-:Y:S05]  /*82e0*/  BSYNC B1 ;  /* 0x0000000000017941 */ /* 0x000fea0003800000 */
.L_x_185:
[----:B------:R-:W-:Y:S05]  /*82f0*/  BRA `(.L_x_187) ;  /* 0xfffffff000287947 */ /* 0x000fea000383ffff */
.L_x_170:
[----:B0-----:R0:W1:Y:S02]  /*8300*/  SYNCS.PHASECHK.TRANS64.TRYWAIT P0, [R21+URZ+0x18], R12 ;  /* 0x0000180c150075a7 */ /* 0x001064000800017f */
[----:B-1----:R-:W-:Y:S05]  /*8310*/  @!P0 NANOSLEEP.SYNCS 0x989680 ;  /* 0x009896800000895d */ /* 0x002fea0003900000 */
[----:B------:R-:W1:Y:S02]  /*8320*/  @!P0 SYNCS.PHASECHK.TRANS64 P0, [R21+URZ+0x18], R12 ;  /* 0x0000180c150085a7 */ /* 0x000e64000800007f */
[----:B-1----:R-:W-:Y:S05]  /*8330*/  @!P0 BRA `(.L_x_170) ;  /* 0xfffffffc00f08947 */ /* 0x002fea000383ffff */
[----:B------:R-:W-:Y:S05]  /*8340*/  BRA `(.L_x_188) ;  /* 0xfffffff000647947 */ /* 0x000fea000383ffff */
.L_x_178:
[----:B------:R-:W-:Y:S01]  /*8350*/  BSSY B0, `(.L_x_189) ;  /* 0x0000006000007945 */ /* 0x000fe20003800000 */
[----:B------:R-:W-:-:S07]  /*8360*/  IMAD.MOV.U32 R15, RZ, RZ, -0x1 ;  /* 0xffffffffff0f7424 */ /* 0x000fce00078e00ff */
[----:B------:R-:W-:Y:S05]  /*8370*/  WARPSYNC.COLLECTIVE R15, `(.L_x_190) ;  /* 0x000000000f0c7348 */ /* 0x000fea0003c00000 */
[----:B------:R-:W-:Y:S02]  /*8380*/  ELECT P6, UR62, PT ;  /* 0x00000000003e782f */ /* 0x000fe400038c0000 */
[----:B------:R-:W-:Y:S01]  /*8390*/  MOV R14, UR62 ;  /* 0x0000003e000e7c02 */ /* 0x000fe20008000f00 */
[----:B------:R-:W-:Y:S10]  /*83a0*/  ENDCOLLECTIVE ;  /* 0x000000000000791b */ /* 0x000ff40003800000 */
.L_x_190:
[----:B------:R-:W-:Y:S05]  /*83b0*/  BSYNC B0 ;  /* 0x0000000000007941 */ /* 0x000fea0003800000 */
.L_x_189:
[----:B------:R-:W-:Y:S05]  /*83c0*/  BRA `(.L_x_191) ;  /* 0xfffffff800f47947 */ /* 0x000fea000383ffff */
.L_x_182:
[----:B0-----:R0:W1:Y:S02]  /*83d0*/  SYNCS.PHASECHK.TRANS64.TRYWAIT P0, [R7+URZ], R4 ;  /* 0x00000004070075a7 */ /* 0x001064000800017f */
[----:B-1----:R-:W-:Y:S05]  /*83e0*/  @!P0 NANOSLEEP.SYNCS 0x989680 ;  /* 0x009896800000895d */ /* 0x002fea0003900000 */
[----:B------:R-:W1:Y:S02]  /*83f0*/  @!P0 SYNCS.PHASECHK.TRANS64 P0, [R7+URZ], R4 ;  /* 0x00000004070085a7 */ /* 0x000e64000800007f */
[----:B-1----:R-:W-:Y:S05]  /*8400*/  @!P0 BRA `(.L_x_182) ;  /* 0xfffffffc00f08947 */ /* 0x002fea000383ffff */
[----:B------:R-:W-:Y:S05]  /*8410*/  BRA `(.L_x_192) ;  /* 0xfffffffc00347947 */ /* 0x000fea000383ffff */
.L_x_183:
[----:B0-----:R0:W1:Y:S02]  /*8420*/  SYNCS.PHASECHK.TRANS64.TRYWAIT P0, [R6+URZ], R5 ;  /* 0x00000005060075a7 */ /* 0x001064000800017f */
[----:B-1----:R-:W-:Y:S05]  /*8430*/  @!P0 NANOSLEEP.SYNCS 0x989680 ;  /* 0x009896800000895d */ /* 0x002fea0003900000 */
[----:B------:R-:W1:Y:S02]  /*8440*/  @!P0 SYNCS.PHASECHK.TRANS64 P0, [R6+URZ], R5 ;  /* 0x00000005060085a7 */ /* 0x000e64000800007f */
[----:B-1----:R-:W-:Y:S05]  /*8450*/  @!P0 BRA `(.L_x_183) ;  /* 0xfffffffc00f08947 */ /* 0x002fea000383ffff */
[----:B------:R-:W-:Y:S05]  /*8460*/  BRA `(.L_x_193) ;  /* 0xfffffffc003c7947 */ /* 0x000fea000383ffff */
.L_x_194:
[----:B------:R-:W-:-:S00]  /*8470*/  BRA `(.L_x_194) ;  /* 0xfffffffc00fc7947 */ /* 0x000fc0000383ffff */
[----:B------:R-:W-:-:S00]  /*8480*/  NOP ;  /* 0x0000000000007918 */ /* 0x000fc00000000000 */
[----:B------:R-:W-:-:S00]  /*8490*/  NOP ;  /* 0x0000000000007918 */ /* 0x000fc00000000000 */
[----:B------:R-:W-:-:S00]  /*84a0*/  NOP ;  /* 0x0000000000007918 */ /* 0x000fc00000000000 */
[----:B------:R-:W-:-:S00]  /*84b0*/  NOP ;  /* 0x0000000000007918 */ /* 0x000fc00000000000 */
[----:B------:R-:W-:-:S00]  /*84c0*/  NOP ;  /* 0x0000000000007918 */ /* 0x000fc00000000000 */
[----:B------:R-:W-:-:S00]  /*84d0*/  NOP ;  /* 0x0000000000007918 */ /* 0x000fc00000000000 */
[----:B------:R-:W-:-:S00]  /*84e0*/  NOP ;  /* 0x0000000000007918 */ /* 0x000fc00000000000 */
[----:B------:R-:W-:-:S00]  /*84f0*/  NOP ;  /* 0x0000000000007918 */ /* 0x000fc00000000000 */
.L_x_195:


//--------------------- .nv.global.init           --------------------------
	.section	.nv.global.init,"aw",@progbits
.nv.global.init:
	.type		$str$22,@object
	.size		$str$22,($str$23 - $str$22)
$str$22:
        /*0000*/ 	.byte	0x6b, 0x5f, 0x74, 0x69, 0x6c, 0x65, 0x5f, 0x63, 0x6f, 0x75, 0x6e, 0x74, 0x20, 0x3e, 0x3d, 0x20
        /*0010*/ 	.byte	0x31, 0x00
	.type		$str$23,@object
	.size		$str$23,(__unnamed_1 - $str$23)
$str$23:
        /*0012*/ 	.byte	0x2f, 0x74, 0x6d, 0x70, 0x2f, 0x63, 0x75, 0x74, 0x6c, 0x61, 0x73, 0x73, 0x5f, 0x73, 0x77, 0x65
        /*0022*/ 	.byte	0x65, 0x70, 0x5f, 0x73, 0x72, 0x63, 0x2f, 0x69, 0x6e, 0x63, 0x6c, 0x75, 0x64, 0x65, 0x2f, 0x63
        /*0032*/ 	.byte	0x75, 0x74, 0x6c, 0x61, 0x73, 0x73, 0x2f, 0x67, 0x65, 0x6d, 0x6d, 0x2f, 0x63, 0x6f, 0x6c, 0x6c
        /*0042*/ 	.byte	0x65, 0x63, 0x74, 0x69, 0x76, 0x65, 0x2f, 0x73, 0x6d, 0x39, 0x30, 0x5f, 0x6d, 0x6d, 0x61, 0x5f
        /*0052*/ 	.byte	0x74, 0x6d, 0x61, 0x5f, 0x67, 0x6d, 0x6d, 0x61, 0x5f, 0x73, 0x73, 0x5f, 0x77, 0x61, 0x72, 0x70
        /*0062*/ 	.byte	0x73, 0x70, 0x65, 0x63, 0x69, 0x61, 0x6c, 0x69, 0x7a, 0x65, 0x64, 0x2e, 0x68, 0x70, 0x70, 0x00
	.type		__unnamed_1,@object
	.size		__unnamed_1,(.L_0 - __unnamed_1)
__unnamed_1:
        /*0072*/ 	.byte	0x76, 0x6f, 0x69, 0x64, 0x20, 0x63, 0x75, 0x74, 0x6c, 0x61, 0x73, 0x73, 0x3a, 0x3a, 0x67, 0x65
        /* <DEDUP_REMOVED lines=178> */
        /*0ba2*/ 	.byte	0x79, 0x5d, 0x00
.L_0:


//--------------------- .nv.shared._ZN7cutlass13device_kernelINS_4gemm6kernel13GemmUniversalIN4cute5tupleIJiiiiEEENS1_10collective13CollectiveMmaINS1_34MainloopSm90TmaGmmaWarpSpecializedILi3ENS5_IJNS4_1CILi2EEESB_NSA_ILi1EEEEEENS1_35KernelTmaWarpSpecializedCooperativeEEENS5_IJNSA_ILi128EEESG_NSA_ILi64EEEEEENS_10tfloat32_tENS5_IJlSC_lEEESJ_SK_NS4_8TiledMMAINS4_8MMA_AtomIJNS4_4SM904GMMA30MMA_64x128x8_F32TF32TF32_SS_TNILNSO_7ScaleInE1ELSQ_1EEEEEENS4_6LayoutINS5_IJSB_SC_SC_EEENS5_IJSC_NSA_ILi0EEESV_EEEEENS5_IJNS4_10UnderscoreESY_SY_EEEEENS4_23SM90_TMA_LOAD_MULTICASTENS4_14ComposedLayoutINS4_7SwizzleILi3ELi4ELi3EEENS4_18smem_ptr_flag_bitsILi32EEENST_INS5_IJNSA_ILi8EEENSA_ILi32EEEEEENS5_IJS18_SC_EEEEEEEvNS4_8identityES11_S1C_vS1D_EENS_8epilogue10collective6detail29Sm90TmaWarpSpecializedAdapterINS1G_15DefaultEpilogueISJ_SK_SK_NS1F_6thread17LinearCombinationISJ_Li1EffLNS1K_9ScaleType4KindE0ELNS_15FloatRoundStyleE2ESJ_EENS1_15EpilogueDefaultEEEEEvvEEEEvNT_6ParamsE --------------------------
	.section	.nv.shared._ZN7cutlass13device_kernelINS_4gemm6kernel13GemmUniversalIN4cute5tupleIJiiiiEEENS1_10collective13CollectiveMmaINS1_34MainloopSm90TmaGmmaWarpSpecializedILi3ENS5_IJNS4_1CILi2EEESB_NSA_ILi1EEEEEENS1_35KernelTmaWarpSpecializedCooperativeEEENS5_IJNSA_ILi128EEESG_NSA_ILi64EEEEEENS_10tfloat32_tENS5_IJlSC_lEEESJ_SK_NS4_8TiledMMAINS4_8MMA_AtomIJNS4_4SM904GMMA30MMA_64x128x8_F32TF32TF32_SS_TNILNSO_7ScaleInE1ELSQ_1EEEEEENS4_6LayoutINS5_IJSB_SC_SC_EEENS5_IJSC_NSA_ILi0EEESV_EEEEENS5_IJNS4_10UnderscoreESY_SY_EEEEENS4_23SM90_TMA_LOAD_MULTICASTENS4_14ComposedLayoutINS4_7SwizzleILi3ELi4ELi3EEENS4_18smem_ptr_flag_bitsILi32EEENST_INS5_IJNSA_ILi8EEENSA_ILi32EEEEEENS5_IJS18_SC_EEEEEEEvNS4_8identityES11_S1C_vS1D_EENS_8epilogue10collective6detail29Sm90TmaWarpSpecializedAdapterINS1G_15DefaultEpilogueISJ_SK_SK_NS1F_6thread17LinearCombinationISJ_Li1EffLNS1K_9ScaleType4KindE0ELNS_15FloatRoundStyleE2ESJ_EENS1_15EpilogueDefaultEEEEEvvEEEEvNT_6ParamsE,"aw",@nobits
	.sectionflags	@""
	.align	16
	.zero		1024


//--------------------- .nv.shared.reserved.0     --------------------------
	.section	.nv.shared.reserved.0,"aw",@nobits
	.weak		__nv_reservedSMEM_offset_0_alias
	.size		__nv_reservedSMEM_offset_0_alias, 0, 0
	.other		__nv_reservedSMEM_offset_0_alias,@"STO_CUDA_RESERVED_SHARED STV_DEFAULT"
__nv_reservedSMEM_offset_0_alias:
	.zero		0


//--------------------- .nv.global                --------------------------
	.section	.nv.global,"aw",@nobits
.nv.global:
	.type		_ZN39_INTERNAL_8dd76320_4_k_cu_4744f817_67514cute1_E,@object
	.size		_ZN39_INTERNAL_8dd76320_4_k_cu_4744f817_67514cute1_E,(_ZN39_INTERNAL_8dd76320_4_k_cu_4744f817_67514cuda3std3__45__cpo6cbeginE - _ZN39_INTERNAL_8dd76320_4_k_cu_4744f817_67514cute1_E)
_ZN39_INTERNAL_8dd76320_4_k_cu_4744f817_67514cute1_E:
	.zero		1
	.type		_ZN39_INTERNAL_8dd76320_4_k_cu_4744f817_67514cuda3std3__45__cpo6cbeginE,@object
	.size		_ZN39_INTERNAL_8dd76320_4_k_cu_4744f817_67514cuda3std3__45__cpo6cbeginE,(_ZN39_INTERNAL_8dd76320_4_k_cu_4744f817_67514cuda3std3__48in_placeE - _ZN39_INTERNAL_8dd76320_4_k_cu_4744f817_67514cuda3std3__45__cpo6cbeginE)
_ZN39_INTERNAL_8dd76320_4_k_cu_4744f817_67514cuda3std3__45__cpo6cbeginE:
	.zero		1
	.type		_ZN39_INTERNAL_8dd76320_4_k_cu_4744f817_67514cuda3std3__48in_placeE,@object
	.size		_ZN39_INTERNAL_8dd76320_4_k_cu_4744f817_67514cuda3std3__48in_placeE,(_ZN39_INTERNAL_8dd76320_4_k_cu_4744f817_67514cuda3std6ranges3__45__cpo9iter_moveE - _ZN39_INTERNAL_8dd76320_4_k_cu_4744f817_67514cuda3std3__48in_placeE)
_ZN39_INTERNAL_8dd76320_4_k_cu_4744f817_67514cuda3std3__48in_placeE:
	.zero		1
	.type		_ZN39_INTERNAL_8dd76320_4_k_cu_4744f817_67514cuda3std6ranges3__45__cpo9iter_moveE,@object
	.size		_ZN39_INTERNAL_8dd76320_4_k_cu_4744f817_67514cuda3std6ranges3__45__cpo9iter_moveE,(_ZN39_INTERNAL_8dd76320_4_k_cu_4744f817_67514cuda3std3__45__cpo5beginE - _ZN39_INTERNAL_8dd76320_4_k_cu_4744f817_67514cuda3std6ranges3__45__cpo9iter_moveE)
_ZN39_INTERNAL_8dd76320_4_k_cu_4744f817_67514cuda3std6ranges3__45__cpo9iter_moveE:
	.zero		1
	.type		_ZN39_INTERNAL_8dd76320_4_k_cu_4744f817_67514cuda3std3__45__cpo5beginE,@object
	.size		_ZN39_INTERNAL_8dd76320_4_k_cu_4744f817_67514cuda3std3__45__cpo5beginE,(_ZN39_INTERNAL_8dd76320_4_k_cu_4744f817_67514cuda3std3__441_GLOBAL__N__8dd76320_4_k_cu_4744f817_67516ignoreE - _ZN39_INTERNAL_8dd76320_4_k_cu_4744f817_67514cuda3std3__45__cpo5beginE)
_ZN39_INTERNAL_8dd76320_4_k_cu_4744f817_67514cuda3std3__45__cpo5beginE:
	.zero		1
	.type		_ZN39_INTERNAL_8dd76320_4_k_cu_4744f817_67514cuda3std3__441_GLOBAL__N__8dd76320_4_k_cu_4744f817_67516ignoreE,@object
	.size		_ZN39_INTERNAL_8dd76320_4_k_cu_4744f817_67514cuda3std3__441_GLOBAL__N__8dd76320_4_k_cu_4744f817_67516ignoreE,(_ZN39_INTERNAL_8dd76320_4_k_cu_4744f817_67514cute7productE - _ZN39_INTERNAL_8dd76320_4_k_cu_4744f817_67514cuda3std3__441_GLOBAL__N__8dd76320_4_k_cu_4744f817_67516ignoreE)
_ZN39_INTERNAL_8dd76320_4_k_cu_4744f817_67514cuda3std3__441_GLOBAL__N__8dd76320_4_k_cu_4744f817_67516ignoreE:
	.zero		1
	.type		_ZN39_INTERNAL_8dd76320_4_k_cu_4744f817_67514cute7productE,@object
	.size		_ZN39_INTERNAL_8dd76320_4_k_cu_4744f817_67514cute7productE,(_ZN39_INTERNAL_8dd76320_4_k_cu_4744f817_67514cuda3std3__45__cpo3endE - _ZN39_INTERNAL_8dd76320_4_k_cu_4744f817_67514cute7productE)
_ZN39_INTERNAL_8dd76320_4_k_cu_4744f817_67514cute7productE:
	.zero		1
	.type		_ZN39_INTERNAL_8dd76320_4_k_cu_4744f817_67514cuda3std3__45__cpo3endE,@object
	.size		_ZN39_INTERNAL_8dd76320_4_k_cu_4744f817_67514cuda3std3__45__cpo3endE,(_ZN39_INTERNAL_8dd76320_4_k_cu_4744f817_67514cuda3std3__419piecewise_constructE - _ZN39_INTERNAL_8dd76320_4_k_cu_4744f817_67514cuda3std3__45__cpo3endE)
_ZN39_INTERNAL_8dd76320_4_k_cu_4744f817_67514cuda3std3__45__cpo3endE:
	.zero		1
	.type		_ZN39_INTERNAL_8dd76320_4_k_cu_4744f817_67514cuda3std3__419piecewise_constructE,@object
	.size		_ZN39_INTERNAL_8dd76320_4_k_cu_4744f817_67514cuda3std3__419piecewise_constructE,(_ZN39_INTERNAL_8dd76320_4_k_cu_4744f817_67514cuda3std3__45__cpo4cendE - _ZN39_INTERNAL_8dd76320_4_k_cu_4744f817_67514cuda3std3__419piecewise_constructE)
_ZN39_INTERNAL_8dd76320_4_k_cu_4744f817_67514cuda3std3__419piecewise_constructE:
	.zero		1
	.type		_ZN39_INTERNAL_8dd76320_4_k_cu_4744f817_67514cuda3std3__45__cpo4cendE,@object
	.size		_ZN39_INTERNAL_8dd76320_4_k_cu_4744f817_67514cuda3std3__45__cpo4cendE,(_ZN39_INTERNAL_8dd76320_4_k_cu_4744f817_67514cuda3std6ranges3__45__cpo4swapE - _ZN39_INTERNAL_8dd76320_4_k_cu_4744f817_67514cuda3std3__45__cpo4cendE)
_ZN39_INTERNAL_8dd76320_4_k_cu_4744f817_67514cuda3std3__45__cpo4cendE:
	.zero		1
	.type		_ZN39_INTERNAL_8dd76320_4_k_cu_4744f817_67514cuda3std6ranges3__45__cpo4swapE,@object
	.size		_ZN39_INTERNAL_8dd76320_4_k_cu_4744f817_67514cuda3std6ranges3__45__cpo4swapE,(.L_8 - _ZN39_INTERNAL_8dd76320_4_k_cu_4744f817_67514cuda3std6ranges3__45__cpo4swapE)
_ZN39_INTERNAL_8dd76320_4_k_cu_4744f817_67514cuda3std6ranges3__45__cpo4swapE:
	.zero		1
.L_8:


//--------------------- .nv.constant0._ZN7cutlass13device_kernelINS_4gemm6kernel13GemmUniversalIN4cute5tupleIJiiiiEEENS1_10collective13CollectiveMmaINS1_34MainloopSm90TmaGmmaWarpSpecializedILi3ENS5_IJNS4_1CILi2EEESB_NSA_ILi1EEEEEENS1_35KernelTmaWarpSpecializedCooperativeEEENS5_IJNSA_ILi128EEESG_NSA_ILi64EEEEEENS_10tfloat32_tENS5_IJlSC_lEEESJ_SK_NS4_8TiledMMAINS4_8MMA_AtomIJNS4_4SM904GMMA30MMA_64x128x8_F32TF32TF32_SS_TNILNSO_7ScaleInE1ELSQ_1EEEEEENS4_6LayoutINS5_IJSB_SC_SC_EEENS5_IJSC_NSA_ILi0EEESV_EEEEENS5_IJNS4_10UnderscoreESY_SY_EEEEENS4_23SM90_TMA_LOAD_MULTICASTENS4_14ComposedLayoutINS4_7SwizzleILi3ELi4ELi3EEENS4_18smem_ptr_flag_bitsILi32EEENST_INS5_IJNSA_ILi8EEENSA_ILi32EEEEEENS5_IJS18_SC_EEEEEEEvNS4_8identityES11_S1C_vS1D_EENS_8epilogue10collective6detail29Sm90TmaWarpSpecializedAdapterINS1G_15DefaultEpilogueISJ_SK_SK_NS1F_6thread17LinearCombinationISJ_Li1EffLNS1K_9ScaleType4KindE0ELNS_15FloatRoundStyleE2ESJ_EENS1_15EpilogueDefaultEEEEEvvEEEEvNT_6ParamsE --------------------------
	.section	.nv.constant0._ZN7cutlass13device_kernelINS_4gemm6kernel13GemmUniversalIN4cute5tupleIJiiiiEEENS1_10collective13CollectiveMmaINS1_34MainloopSm90TmaGmmaWarpSpecializedILi3ENS5_IJNS4_1CILi2EEESB_NSA_ILi1EEEEEENS1_35KernelTmaWarpSpecializedCooperativeEEENS5_IJNSA_ILi128EEESG_NSA_ILi64EEEEEENS_10tfloat32_tENS5_IJlSC_lEEESJ_SK_NS4_8TiledMMAINS4_8MMA_AtomIJNS4_4SM904GMMA30MMA_64x128x8_F32TF32TF32_SS_TNILNSO_7ScaleInE1ELSQ_1EEEEEENS4_6LayoutINS5_IJSB_SC_SC_EEENS5_IJSC_NSA_ILi0EEESV_EEEEENS5_IJNS4_10UnderscoreESY_SY_EEEEENS4_23SM90_TMA_LOAD_MULTICASTENS4_14ComposedLayoutINS4_7SwizzleILi3ELi4ELi3EEENS4_18smem_ptr_flag_bitsILi32EEENST_INS5_IJNSA_ILi8EEENSA_ILi32EEEEEENS5_IJS18_SC_EEEEEEEvNS4_8identityES11_S1C_vS1D_EENS_8epilogue10collective6detail29Sm90TmaWarpSpecializedAdapterINS1G_15DefaultEpilogueISJ_SK_SK_NS1F_6thread17LinearCombinationISJ_Li1EffLNS1K_9ScaleType4KindE0ELNS_15FloatRoundStyleE2ESJ_EENS1_15EpilogueDefaultEEEEEvvEEEEvNT_6ParamsE,"a",@progbits
	.sectionflags	@""
	.align	4
.nv.constant0._ZN7cutlass13device_kernelINS_4gemm6kernel13GemmUniversalIN4cute5tupleIJiiiiEEENS1_10collective13CollectiveMmaINS1_34MainloopSm90TmaGmmaWarpSpecializedILi3ENS5_IJNS4_1CILi2EEESB_NSA_ILi1EEEEEENS1_35KernelTmaWarpSpecializedCooperativeEEENS5_IJNSA_ILi128EEESG_NSA_ILi64EEEEEENS_10tfloat32_tENS5_IJlSC_lEEESJ_SK_NS4_8TiledMMAINS4_8MMA_AtomIJNS4_4SM904GMMA30MMA_64x128x8_F32TF32TF32_SS_TNILNSO_7ScaleInE1ELSQ_1EEEEEENS4_6LayoutINS5_IJSB_SC_SC_EEENS5_IJSC_NSA_ILi0EEESV_EEEEENS5_IJNS4_10UnderscoreESY_SY_EEEEENS4_23SM90_TMA_LOAD_MULTICASTENS4_14ComposedLayoutINS4_7SwizzleILi3ELi4ELi3EEENS4_18smem_ptr_flag_bitsILi32EEENST_INS5_IJNSA_ILi8EEENSA_ILi32EEEEEENS5_IJS18_SC_EEEEEEEvNS4_8identityES11_S1C_vS1D_EENS_8epilogue10collective6detail29Sm90TmaWarpSpecializedAdapterINS1G_15DefaultEpilogueISJ_SK_SK_NS1F_6thread17LinearCombinationISJ_Li1EffLNS1K_9ScaleType4KindE0ELNS_15FloatRoundStyleE2ESJ_EENS1_15EpilogueDefaultEEEEEvvEEEEvNT_6ParamsE:
	.zero		1664


//--------------------- SYMBOLS --------------------------

	.type		.nv.reservedSmem.offset0,@object
	.size		.nv.reservedSmem.offset0,0x4
	.type		__assertfail,@function
